	.target	sm_90a

	.elftype	@"ET_EXEC"


//--------------------- .note.nv.tkinfo           --------------------------
	.section	.note.nv.tkinfo,"",@"SHT_NOTE"
	.sectionflags	@"SHF_NOTE_NV_TKINFO"
	.tkinfo
        /*0018*/ 	.word	0x00000002
        /*0030*/ 	.string	""
        /*0030*/ 	.string	"ptxas"
        /*0030*/ 	.string	"Cuda compilation tools, release 13.0, V13.0.88"
        /*0030*/ 	.string	"Build cuda_13.0.r13.0/compiler.36424714_0"
        /*0030*/ 	.string	"-arch sm_90a -m 64 "



//--------------------- .note.nv.cuinfo           --------------------------
	.section	.note.nv.cuinfo,"",@"SHT_NOTE"
	.sectionflags	@"SHF_NOTE_NV_CUINFO"
        /*0018*/ 	.short	0x0002
        /*001a*/ 	.short	0x005a
        /*001c*/ 	.short	0x0082
	.zero		2


//--------------------- .nv.info                  --------------------------
	.section	.nv.info,"",@"SHT_CUDA_INFO"
	.align	4


	//----- nvinfo : EIATTR_REGCOUNT
	.align		4
        /*0000*/ 	.byte	0x04, 0x2f
        /*0002*/ 	.short	(.L_15 - .L_14)
	.align		4
.L_14:
        /*0004*/ 	.word	index@(_ZN7cutlass13device_kernelINS_4gemm6kernel13GemmUniversalIN4cute5tupleIJiiiiEEENS1_10collective13CollectiveMmaINS1_34MainloopSm90TmaGmmaWarpSpecializedILi3ENS5_IJNS4_1CILi1EEENSA_ILi2EEESB_EEENS1_35KernelTmaWarpSpecializedCooperativeEEENS5_IJNSA_ILi256EEENSA_ILi128EEESH_EEENS_10bfloat16_tENS5_IJlSB_lEEESJ_SK_NS4_8TiledMMAINS4_8MMA_AtomIJNS4_4SM904GMMA28MMA_64x128x16_F32BF16BF16_SSILNSO_5MajorE0ELSQ_0ELNSO_7ScaleInE1ELSR_1EEEEEENS4_6LayoutINS5_IJSC_SB_SB_EEENS5_IJSB_NSA_ILi0EEESW_EEEEENS5_IJNS4_10UnderscoreESZ_SZ_EEEEENS4_23SM90_TMA_LOAD_MULTICASTENS4_14ComposedLayoutINS4_7SwizzleILi3ELi4ELi3EEENS4_18smem_ptr_flag_bitsILi16EEENSU_INS5_IJNSA_ILi8EEENSA_ILi64EEEEEENS5_IJS19_SB_EEEEEEEvNS4_8identityENS4_13SM90_TMA_LOADES1D_vS1E_EENS_8epilogue10collective6detail29Sm90TmaWarpSpecializedAdapterINS1I_15DefaultEpilogueISJ_SK_SK_NS1H_6thread17LinearCombinationISJ_Li1EffLNS1M_9ScaleType4KindE0ELNS_15FloatRoundStyleE2ESJ_EENS1_15EpilogueDefaultEEEEEvvEEEEvNT_6ParamsE)
        /*0008*/ 	.word	0x000000a8


	//----- nvinfo : EIATTR_FRAME_SIZE
	.align		4
.L_15:
        /*000c*/ 	.byte	0x04, 0x11
        /*000e*/ 	.short	(.L_17 - .L_16)
	.align		4
.L_16:
        /*0010*/ 	.word	index@(_ZN7cutlass13device_kernelINS_4gemm6kernel13GemmUniversalIN4cute5tupleIJiiiiEEENS1_10collective13CollectiveMmaINS1_34MainloopSm90TmaGmmaWarpSpecializedILi3ENS5_IJNS4_1CILi1EEENSA_ILi2EEESB_EEENS1_35KernelTmaWarpSpecializedCooperativeEEENS5_IJNSA_ILi256EEENSA_ILi128EEESH_EEENS_10bfloat16_tENS5_IJlSB_lEEESJ_SK_NS4_8TiledMMAINS4_8MMA_AtomIJNS4_4SM904GMMA28MMA_64x128x16_F32BF16BF16_SSILNSO_5MajorE0ELSQ_0ELNSO_7ScaleInE1ELSR_1EEEEEENS4_6LayoutINS5_IJSC_SB_SB_EEENS5_IJSB_NSA_ILi0EEESW_EEEEENS5_IJNS4_10UnderscoreESZ_SZ_EEEEENS4_23SM90_TMA_LOAD_MULTICASTENS4_14ComposedLayoutINS4_7SwizzleILi3ELi4ELi3EEENS4_18smem_ptr_flag_bitsILi16EEENSU_INS5_IJNSA_ILi8EEENSA_ILi64EEEEEENS5_IJS19_SB_EEEEEEEvNS4_8identityENS4_13SM90_TMA_LOADES1D_vS1E_EENS_8epilogue10collective6detail29Sm90TmaWarpSpecializedAdapterINS1I_15DefaultEpilogueISJ_SK_SK_NS1H_6thread17LinearCombinationISJ_Li1EffLNS1M_9ScaleType4KindE0ELNS_15FloatRoundStyleE2ESJ_EENS1_15EpilogueDefaultEEEEEvvEEEEvNT_6ParamsE)
        /*0014*/ 	.word	0x00000000


	//----- nvinfo : EIATTR_MIN_STACK_SIZE
	.align		4
.L_17:
        /*0018*/ 	.byte	0x04, 0x12
        /*001a*/ 	.short	(.L_19 - .L_18)
	.align		4
.L_18:
        /*001c*/ 	.word	index@(_ZN7cutlass13device_kernelINS_4gemm6kernel13GemmUniversalIN4cute5tupleIJiiiiEEENS1_10collective13CollectiveMmaINS1_34MainloopSm90TmaGmmaWarpSpecializedILi3ENS5_IJNS4_1CILi1EEENSA_ILi2EEESB_EEENS1_35KernelTmaWarpSpecializedCooperativeEEENS5_IJNSA_ILi256EEENSA_ILi128EEESH_EEENS_10bfloat16_tENS5_IJlSB_lEEESJ_SK_NS4_8TiledMMAINS4_8MMA_AtomIJNS4_4SM904GMMA28MMA_64x128x16_F32BF16BF16_SSILNSO_5MajorE0ELSQ_0ELNSO_7ScaleInE1ELSR_1EEEEEENS4_6LayoutINS5_IJSC_SB_SB_EEENS5_IJSB_NSA_ILi0EEESW_EEEEENS5_IJNS4_10UnderscoreESZ_SZ_EEEEENS4_23SM90_TMA_LOAD_MULTICASTENS4_14ComposedLayoutINS4_7SwizzleILi3ELi4ELi3EEENS4_18smem_ptr_flag_bitsILi16EEENSU_INS5_IJNSA_ILi8EEENSA_ILi64EEEEEENS5_IJS19_SB_EEEEEEEvNS4_8identityENS4_13SM90_TMA_LOADES1D_vS1E_EENS_8epilogue10collective6detail29Sm90TmaWarpSpecializedAdapterINS1I_15DefaultEpilogueISJ_SK_SK_NS1H_6thread17LinearCombinationISJ_Li1EffLNS1M_9ScaleType4KindE0ELNS_15FloatRoundStyleE2ESJ_EENS1_15EpilogueDefaultEEEEEvvEEEEvNT_6ParamsE)
        /*0020*/ 	.word	0x00000000
.L_19:


//--------------------- .nv.compat                --------------------------
	.section	.nv.compat,"",@"SHT_CUDA_COMPAT_INFO"
	.align	4
        /*0000*/ 	.byte	0x02, 0x09, 0x01, 0x00, 0x02, 0x02, 0x04, 0x00, 0x02, 0x05, 0x05, 0x00, 0x03, 0x07, 0x01, 0x01
        /*0010*/ 	.byte	0x02, 0x03, 0x01, 0x00, 0x02, 0x06, 0x01, 0x00, 0x04, 0x0b, 0x08, 0x00, 0x00, 0x00, 0x00, 0x00
        /*0020*/ 	.byte	0x00, 0x00, 0x00, 0x00


//--------------------- .nv.info._ZN7cutlass13device_kernelINS_4gemm6kernel13GemmUniversalIN4cute5tupleIJiiiiEEENS1_10collective13CollectiveMmaINS1_34MainloopSm90TmaGmmaWarpSpecializedILi3ENS5_IJNS4_1CILi1EEENSA_ILi2EEESB_EEENS1_35KernelTmaWarpSpecializedCooperativeEEENS5_IJNSA_ILi256EEENSA_ILi128EEESH_EEENS_10bfloat16_tENS5_IJlSB_lEEESJ_SK_NS4_8TiledMMAINS4_8MMA_AtomIJNS4_4SM904GMMA28MMA_64x128x16_F32BF16BF16_SSILNSO_5MajorE0ELSQ_0ELNSO_7ScaleInE1ELSR_1EEEEEENS4_6LayoutINS5_IJSC_SB_SB_EEENS5_IJSB_NSA_ILi0EEESW_EEEEENS5_IJNS4_10UnderscoreESZ_SZ_EEEEENS4_23SM90_TMA_LOAD_MULTICASTENS4_14ComposedLayoutINS4_7SwizzleILi3ELi4ELi3EEENS4_18smem_ptr_flag_bitsILi16EEENSU_INS5_IJNSA_ILi8EEENSA_ILi64EEEEEENS5_IJS19_SB_EEEEEEEvNS4_8identityENS4_13SM90_TMA_LOADES1D_vS1E_EENS_8epilogue10collective6detail29Sm90TmaWarpSpecializedAdapterINS1I_15DefaultEpilogueISJ_SK_SK_NS1H_6thread17LinearCombinationISJ_Li1EffLNS1M_9ScaleType4KindE0ELNS_15FloatRoundStyleE2ESJ_EENS1_15EpilogueDefaultEEEEEvvEEEEvNT_6ParamsE --------------------------
	.section	.nv.info._ZN7cutlass13device_kernelINS_4gemm6kernel13GemmUniversalIN4cute5tupleIJiiiiEEENS1_10collective13CollectiveMmaINS1_34MainloopSm90TmaGmmaWarpSpecializedILi3ENS5_IJNS4_1CILi1EEENSA_ILi2EEESB_EEENS1_35KernelTmaWarpSpecializedCooperativeEEENS5_IJNSA_ILi256EEENSA_ILi128EEESH_EEENS_10bfloat16_tENS5_IJlSB_lEEESJ_SK_NS4_8TiledMMAINS4_8MMA_AtomIJNS4_4SM904GMMA28MMA_64x128x16_F32BF16BF16_SSILNSO_5MajorE0ELSQ_0ELNSO_7ScaleInE1ELSR_1EEEEEENS4_6LayoutINS5_IJSC_SB_SB_EEENS5_IJSB_NSA_ILi0EEESW_EEEEENS5_IJNS4_10UnderscoreESZ_SZ_EEEEENS4_23SM90_TMA_LOAD_MULTICASTENS4_14ComposedLayoutINS4_7SwizzleILi3ELi4ELi3EEENS4_18smem_ptr_flag_bitsILi16EEENSU_INS5_IJNSA_ILi8EEENSA_ILi64EEEEEENS5_IJS19_SB_EEEEEEEvNS4_8identityENS4_13SM90_TMA_LOADES1D_vS1E_EENS_8epilogue10collective6detail29Sm90TmaWarpSpecializedAdapterINS1I_15DefaultEpilogueISJ_SK_SK_NS1H_6thread17LinearCombinationISJ_Li1EffLNS1M_9ScaleType4KindE0ELNS_15FloatRoundStyleE2ESJ_EENS1_15EpilogueDefaultEEEEEvvEEEEvNT_6ParamsE,"",@"SHT_CUDA_INFO"
	.sectionflags	@""
	.align	4


	//----- nvinfo : EIATTR_CUDA_API_VERSION
	.align		4
        /*0000*/ 	.byte	0x04, 0x37
        /*0002*/ 	.short	(.L_21 - .L_20)
.L_20:
        /*0004*/ 	.word	0x00000082


	//----- nvinfo : EIATTR_KPARAM_INFO
	.align		4
.L_21:
        /*0008*/ 	.byte	0x04, 0x17
        /*000a*/ 	.short	(.L_23 - .L_22)
.L_22:
        /*000c*/ 	.word	0x00000000
        /*0010*/ 	.short	0x0000
        /*0012*/ 	.short	0x0070
        /*0014*/ 	.byte	0x00, 0xf0, 0x01, 0x10


	//----- nvinfo : EIATTR_SPARSE_MMA_MASK
	.align		4
.L_23:
        /*0018*/ 	.byte	0x03, 0x50
        /*001a*/ 	.short	0x0000


	//----- nvinfo : EIATTR_MAXREG_COUNT
	.align		4
        /*001c*/ 	.byte	0x03, 0x1b
        /*001e*/ 	.short	0x00a8


	//----- nvinfo : EIATTR_NUM_BARRIERS
	.align		4
        /*0020*/ 	.byte	0x02, 0x4c
        /*0022*/ 	.byte	0x01
	.zero		1


	//----- nvinfo : EIATTR_EXTERNS
	.align		4
        /*0024*/ 	.byte	0x04, 0x0f
        /*0026*/ 	.short	(.L_25 - .L_24)


	//   ....[0]....
	.align		4
.L_24:
        /*0028*/ 	.word	index@(__assertfail)


	//----- nvinfo : EIATTR_MERCURY_ISA_VERSION
	.align		4
.L_25:
        /*002c*/ 	.byte	0x03, 0x5f
        /*002e*/ 	.short	0x0101


	//----- nvinfo : EIATTR_INT_WARP_WIDE_INSTR_OFFSETS
	.align		4
        /*0030*/ 	.byte	0x04, 0x31
        /*0032*/ 	.short	(.L_27 - .L_26)


	//   ....[0]....
.L_26:
        /*0034*/ 	.word	0x00000450


	//   ....[1]....
        /*0038*/ 	.word	0x00000470


	//   ....[2]....
        /*003c*/ 	.word	0x00000620


	//----- nvinfo : EIATTR_COOP_GROUP_MASK_REGIDS
	.align		4
.L_27:
        /*0040*/ 	.byte	0x04, 0x29
        /*0042*/ 	.short	(.L_29 - .L_28)


	//   ....[0]....
.L_28:
        /*0044*/ 	.word	0xffffffff


	//   ....[1]....
        /*0048*/ 	.word	0xffffffff


	//   ....[2]....
        /*004c*/ 	.word	0xffffffff


	//   ....[3]....
        /*0050*/ 	.word	0xffffffff


	//   ....[4]....
        /*0054*/ 	.word	0xffffffff


	//   ....[5]....
        /*0058*/ 	.word	0xffffffff


	//----- nvinfo : EIATTR_COOP_GROUP_INSTR_OFFSETS
	.align		4
.L_29:
        /*005c*/ 	.byte	0x04, 0x28
        /*005e*/ 	.short	(.L_31 - .L_30)


	//   ....[0]....
.L_30:
        /*0060*/ 	.word	0x00000060


	//   ....[1]....
        /*0064*/ 	.word	0x00000070


	//   ....[2]....
        /*0068*/ 	.word	0x00000130


	//   ....[3]....
        /*006c*/ 	.word	0x000002a0


	//   ....[4]....
        /*0070*/ 	.word	0x00000760


	//   ....[5]....
        /*0074*/ 	.word	0x000011b0


	//----- nvinfo : EIATTR_REG_RECONFIG
	.align		4
.L_31:
        /*0078*/ 	.byte	0x01, 0x54
	.zero		2


	//----- nvinfo : EIATTR_SYSCALL_OFFSETS
	.align		4
        /*007c*/ 	.byte	0x04, 0x46
        /*007e*/ 	.short	(.L_33 - .L_32)


	//   ....[0]....
.L_32:
        /*0080*/ 	.word	0x00001370


	//----- nvinfo : EIATTR_MBARRIER_INSTR_OFFSETS
	.align		4
.L_33:
        /*0084*/ 	.byte	0x04, 0x39
        /*0086*/ 	.short	(.L_35 - .L_34)


	//   ....[0]....
.L_34:
        /*0088*/ 	.word	0x00000230
        /*008c*/ 	.word	0x000000ff
        /*0090*/ 	.word	0x00000000
        /*0094*/ 	.short	0x0100
        /*0096*/ 	.byte	0x08
	.zero		1


	//   ....[1]....
        /*0098*/ 	.word	0x00000240
        /*009c*/ 	.word	0x000000ff
        /*00a0*/ 	.word	0x00000018
        /*00a4*/ 	.short	0x0100
        /*00a6*/ 	.byte	0x08
	.zero		1


	//   ....[2]....
        /*00a8*/ 	.word	0x00000250
        /*00ac*/ 	.word	0x000000ff
        /*00b0*/ 	.word	0x00000008
        /*00b4*/ 	.short	0x0100
        /*00b6*/ 	.byte	0x08
	.zero		1


	//   ....[3]....
        /*00b8*/ 	.word	0x00000260
        /*00bc*/ 	.word	0x000000ff
        /*00c0*/ 	.word	0x00000020
        /*00c4*/ 	.short	0x0100
        /*00c6*/ 	.byte	0x08
	.zero		1


	//   ....[4]....
        /*00c8*/ 	.word	0x00000270
        /*00cc*/ 	.word	0x000000ff
        /*00d0*/ 	.word	0x00000010
        /*00d4*/ 	.short	0x0100
        /*00d6*/ 	.byte	0x08
	.zero		1


	//   ....[5]....
        /*00d8*/ 	.word	0x00000280
        /*00dc*/ 	.word	0x000000ff
        /*00e0*/ 	.word	0x00000028
        /*00e4*/ 	.short	0x0100
        /*00e6*/ 	.byte	0x08
	.zero		1


	//   ....[6]....
        /*00e8*/ 	.word	0x000006a0
        /*00ec*/ 	.word	0x000000ff
        /*00f0*/ 	.word	0x00000040
        /*00f4*/ 	.short	0x0100
        /*00f6*/ 	.byte	0x06
	.zero		1


	//   ....[7]....
        /*00f8*/ 	.word	0x00000710
        /*00fc*/ 	.word	0x000000ff
        /*0100*/ 	.word	0x00000048
        /*0104*/ 	.short	0x0100
        /*0106*/ 	.byte	0x06
	.zero		1


	//   ....[8]....
        /*0108*/ 	.word	0x00001430
        /*010c*/ 	.word	0x00000003
        /*0110*/ 	.word	0x00000000
        /*0114*/ 	.short	0x010a
        /*0116*/ 	.byte	0x3f
	.zero		1


	//   ....[9]....
        /*0118*/ 	.word	0x00001470
        /*011c*/ 	.word	0x00000003
        /*0120*/ 	.word	0x00000000
        /*0124*/ 	.short	0x010a
        /*0126*/ 	.byte	0x3f
	.zero		1


	//   ....[10]....
        /*0128*/ 	.word	0x00001c90
        /*012c*/ 	.word	0x00000005
        /*0130*/ 	.word	0x00000000
        /*0134*/ 	.short	0x010a
        /*0136*/ 	.byte	0x3f
	.zero		1


	//   ....[11]....
        /*0138*/ 	.word	0x00001cd0
        /*013c*/ 	.word	0x00000005
        /*0140*/ 	.word	0x00000000
        /*0144*/ 	.short	0x010a
        /*0146*/ 	.byte	0x3f
	.zero		1


	//   ....[12]....
        /*0148*/ 	.word	0x00002370
        /*014c*/ 	.word	0x00000005
        /*0150*/ 	.word	0x00000000
        /*0154*/ 	.short	0x0101
        /*0156*/ 	.byte	0x3f
	.zero		1


	//   ....[13]....
        /*0158*/ 	.word	0x00002590
        /*015c*/ 	.word	0x00000003
        /*0160*/ 	.word	0x00000000
        /*0164*/ 	.short	0x0101
        /*0166*/ 	.byte	0x3f
	.zero		1


	//   ....[14]....
        /*0168*/ 	.word	0x0000bdd0
        /*016c*/ 	.word	0x00000016
        /*0170*/ 	.word	0x00000018
        /*0174*/ 	.short	0x010a
        /*0176*/ 	.byte	0x3f
	.zero		1


	//   ....[15]....
        /*0178*/ 	.word	0x0000c210
        /*017c*/ 	.word	0x00000003
        /*0180*/ 	.word	0x00000048
        /*0184*/ 	.short	0x0101
        /*0186*/ 	.byte	0x3f
	.zero		1


	//   ....[16]....
        /*0188*/ 	.word	0x0000c960
        /*018c*/ 	.word	0x00000007
        /*0190*/ 	.word	0x00000000
        /*0194*/ 	.short	0x010a
        /*0196*/ 	.byte	0x3f
	.zero		1


	//   ....[17]....
        /*0198*/ 	.word	0x0000c9e0
        /*019c*/ 	.word	0x00000006
        /*01a0*/ 	.word	0x00000000
        /*01a4*/ 	.short	0x010a
        /*01a6*/ 	.byte	0x3f
	.zero		1


	//   ....[18]....
        /*01a8*/ 	.word	0x0000ca70
        /*01ac*/ 	.word	0x00000003
        /*01b0*/ 	.word	0x00000000
        /*01b4*/ 	.short	0x010a
        /*01b6*/ 	.byte	0x3f
	.zero		1


	//   ....[19]....
        /*01b8*/ 	.word	0x0000cad0
        /*01bc*/ 	.word	0x00000003
        /*01c0*/ 	.word	0x00000000
        /*01c4*/ 	.short	0x010a
        /*01c6*/ 	.byte	0x3f
	.zero		1


	//   ....[20]....
        /*01c8*/ 	.word	0x0000cb20
        /*01cc*/ 	.word	0x00000005
        /*01d0*/ 	.word	0x00000000
        /*01d4*/ 	.short	0x010a
        /*01d6*/ 	.byte	0x3f
	.zero		1


	//   ....[21]....
        /*01d8*/ 	.word	0x0000cbf0
        /*01dc*/ 	.word	0x00000016
        /*01e0*/ 	.word	0x00000018
        /*01e4*/ 	.short	0x010a
        /*01e6*/ 	.byte	0x3f
	.zero		1


	//   ....[22]....
        /*01e8*/ 	.word	0x0000ccc0
        /*01ec*/ 	.word	0x00000007
        /*01f0*/ 	.word	0x00000000
        /*01f4*/ 	.short	0x010a
        /*01f6*/ 	.byte	0x3f
	.zero		1


	//   ....[23]....
        /*01f8*/ 	.word	0x0000cd10
        /*01fc*/ 	.word	0x00000006
        /*0200*/ 	.word	0x00000000
        /*0204*/ 	.short	0x010a
        /*0206*/ 	.byte	0x3f
	.zero		1


	//----- nvinfo : EIATTR_NUM_MBARRIERS
	.align		4
.L_35:
        /*0208*/ 	.byte	0x03, 0x38
        /*020a*/ 	.short	0x0008


	//----- nvinfo : EIATTR_EXIT_INSTR_OFFSETS
	.align		4
        /*020c*/ 	.byte	0x04, 0x1c
        /*020e*/ 	.short	(.L_37 - .L_36)


	//   ....[0]....
.L_36:
        /*0210*/ 	.word	0x000008c0


	//   ....[1]....
        /*0214*/ 	.word	0x000010e0


	//   ....[2]....
        /*0218*/ 	.word	0x0000b4f0


	//   ....[3]....
        /*021c*/ 	.word	0x0000ba50


	//   ....[4]....
        /*0220*/ 	.word	0x0000cac0


	//----- nvinfo : EIATTR_MAX_THREADS
	.align		4
.L_37:
        /*0224*/ 	.byte	0x04, 0x05
        /*0226*/ 	.short	(.L_39 - .L_38)
.L_38:
        /*0228*/ 	.word	0x00000180
        /*022c*/ 	.word	0x00000001
        /*0230*/ 	.word	0x00000001


	//----- nvinfo : EIATTR_CRS_STACK_SIZE
	.align		4
.L_39:
        /*0234*/ 	.byte	0x04, 0x1e
        /*0236*/ 	.short	(.L_41 - .L_40)
.L_40:
        /*0238*/ 	.word	0x00000000


	//----- nvinfo : EIATTR_CBANK_PARAM_SIZE
	.align		4
.L_41:
        /*023c*/ 	.byte	0x03, 0x19
        /*023e*/ 	.short	0x0470


	//----- nvinfo : EIATTR_PARAM_CBANK
	.align		4
        /*0240*/ 	.byte	0x04, 0x0a
        /*0242*/ 	.short	(.L_43 - .L_42)
	.align		4
.L_42:
        /*0244*/ 	.word	index@(.nv.constant0._ZN7cutlass13device_kernelINS_4gemm6kernel13GemmUniversalIN4cute5tupleIJiiiiEEENS1_10collective13CollectiveMmaINS1_34MainloopSm90TmaGmmaWarpSpecializedILi3ENS5_IJNS4_1CILi1EEENSA_ILi2EEESB_EEENS1_35KernelTmaWarpSpecializedCooperativeEEENS5_IJNSA_ILi256EEENSA_ILi128EEESH_EEENS_10bfloat16_tENS5_IJlSB_lEEESJ_SK_NS4_8TiledMMAINS4_8MMA_AtomIJNS4_4SM904GMMA28MMA_64x128x16_F32BF16BF16_SSILNSO_5MajorE0ELSQ_0ELNSO_7ScaleInE1ELSR_1EEEEEENS4_6LayoutINS5_IJSC_SB_SB_EEENS5_IJSB_NSA_ILi0EEESW_EEEEENS5_IJNS4_10UnderscoreESZ_SZ_EEEEENS4_23SM90_TMA_LOAD_MULTICASTENS4_14ComposedLayoutINS4_7SwizzleILi3ELi4ELi3EEENS4_18smem_ptr_flag_bitsILi16EEENSU_INS5_IJNSA_ILi8EEENSA_ILi64EEEEEENS5_IJS19_SB_EEEEEEEvNS4_8identityENS4_13SM90_TMA_LOADES1D_vS1E_EENS_8epilogue10collective6detail29Sm90TmaWarpSpecializedAdapterINS1I_15DefaultEpilogueISJ_SK_SK_NS1H_6thread17LinearCombinationISJ_Li1EffLNS1M_9ScaleType4KindE0ELNS_15FloatRoundStyleE2ESJ_EENS1_15EpilogueDefaultEEEEEvvEEEEvNT_6ParamsE)
        /*0248*/ 	.short	0x0210
        /*024a*/ 	.short	0x0470


	//----- nvinfo : EIATTR_SW_WAR
	.align		4
.L_43:
        /*024c*/ 	.byte	0x04, 0x36
        /*024e*/ 	.short	(.L_45 - .L_44)
.L_44:
        /*0250*/ 	.word	0x00000008
.L_45:


//--------------------- .nv.callgraph             --------------------------
	.section	.nv.callgraph,"",@"SHT_CUDA_CALLGRAPH"
	.align	4
	.sectionentsize	8
	.align		4
        /*0000*/ 	.word	0x00000000
	.align		4
        /*0004*/ 	.word	0xffffffff
	.align		4
        /*0008*/ 	.word	index@(_ZN7cutlass13device_kernelINS_4gemm6kernel13GemmUniversalIN4cute5tupleIJiiiiEEENS1_10collective13CollectiveMmaINS1_34MainloopSm90TmaGmmaWarpSpecializedILi3ENS5_IJNS4_1CILi1EEENSA_ILi2EEESB_EEENS1_35KernelTmaWarpSpecializedCooperativeEEENS5_IJNSA_ILi256EEENSA_ILi128EEESH_EEENS_10bfloat16_tENS5_IJlSB_lEEESJ_SK_NS4_8TiledMMAINS4_8MMA_AtomIJNS4_4SM904GMMA28MMA_64x128x16_F32BF16BF16_SSILNSO_5MajorE0ELSQ_0ELNSO_7ScaleInE1ELSR_1EEEEEENS4_6LayoutINS5_IJSC_SB_SB_EEENS5_IJSB_NSA_ILi0EEESW_EEEEENS5_IJNS4_10UnderscoreESZ_SZ_EEEEENS4_23SM90_TMA_LOAD_MULTICASTENS4_14ComposedLayoutINS4_7SwizzleILi3ELi4ELi3EEENS4_18smem_ptr_flag_bitsILi16EEENSU_INS5_IJNSA_ILi8EEENSA_ILi64EEEEEENS5_IJS19_SB_EEEEEEEvNS4_8identityENS4_13SM90_TMA_LOADES1D_vS1E_EENS_8epilogue10collective6detail29Sm90TmaWarpSpecializedAdapterINS1I_15DefaultEpilogueISJ_SK_SK_NS1H_6thread17LinearCombinationISJ_Li1EffLNS1M_9ScaleType4KindE0ELNS_15FloatRoundStyleE2ESJ_EENS1_15EpilogueDefaultEEEEEvvEEEEvNT_6ParamsE)
	.align		4
        /*000c*/ 	.word	index@(__assertfail)
	.align		4
        /*0010*/ 	.word	0x00000000
	.align		4
        /*0014*/ 	.word	0xfffffffe
	.align		4
        /*0018*/ 	.word	0x00000000
	.align		4
        /*001c*/ 	.word	0xfffffffd
	.align		4
        /*0020*/ 	.word	0x00000000
	.align		4
        /*0024*/ 	.word	0xfffffffc


//--------------------- .nv.constant4             --------------------------
	.section	.nv.constant4,"a",@progbits
	.align	8
	.align		8
.nv.constant4:
        /*0000*/ 	.dword	__assertfail
	.align		8
        /*0008*/ 	.dword	__unnamed_1
	.align		8
        /*0010*/ 	.dword	_ZN39_INTERNAL_8eb07b79_4_k_cu_c3e01417_29014cuda3std3__45__cpo5beginE
	.align		8
        /*0018*/ 	.dword	_ZN39_INTERNAL_8eb07b79_4_k_cu_c3e01417_29014cuda3std3__45__cpo3endE
	.align		8
        /*0020*/ 	.dword	_ZN39_INTERNAL_8eb07b79_4_k_cu_c3e01417_29014cuda3std3__45__cpo6cbeginE
	.align		8
        /*0028*/ 	.dword	_ZN39_INTERNAL_8eb07b79_4_k_cu_c3e01417_29014cuda3std3__45__cpo4cendE
	.align		8
        /*0030*/ 	.dword	_ZN39_INTERNAL_8eb07b79_4_k_cu_c3e01417_29014cuda3std3__441_GLOBAL__N__8eb07b79_4_k_cu_c3e01417_29016ignoreE
	.align		8
        /*0038*/ 	.dword	_ZN39_INTERNAL_8eb07b79_4_k_cu_c3e01417_29014cuda3std3__419piecewise_constructE
	.align		8
        /*0040*/ 	.dword	_ZN39_INTERNAL_8eb07b79_4_k_cu_c3e01417_29014cuda3std3__48in_placeE
	.align		8
        /*0048*/ 	.dword	_ZN39_INTERNAL_8eb07b79_4_k_cu_c3e01417_29014cuda3std6ranges3__45__cpo4swapE
	.align		8
        /*0050*/ 	.dword	_ZN39_INTERNAL_8eb07b79_4_k_cu_c3e01417_29014cuda3std6ranges3__45__cpo9iter_moveE
	.align		8
        /*0058*/ 	.dword	_ZN39_INTERNAL_8eb07b79_4_k_cu_c3e01417_29014cute7productE
	.align		8
        /*0060*/ 	.dword	_ZN39_INTERNAL_8eb07b79_4_k_cu_c3e01417_29014cute1_E
	.align		8
        /*0068*/ 	.dword	$str$22
	.align		8
        /*0070*/ 	.dword	$str$23


//--------------------- .text._ZN7cutlass13device_kernelINS_4gemm6kernel13GemmUniversalIN4cute5tupleIJiiiiEEENS1_10collective13CollectiveMmaINS1_34MainloopSm90TmaGmmaWarpSpecializedILi3ENS5_IJNS4_1CILi1EEENSA_ILi2EEESB_EEENS1_35KernelTmaWarpSpecializedCooperativeEEENS5_IJNSA_ILi256EEENSA_ILi128EEESH_EEENS_10bfloat16_tENS5_IJlSB_lEEESJ_SK_NS4_8TiledMMAINS4_8MMA_AtomIJNS4_4SM904GMMA28MMA_64x128x16_F32BF16BF16_SSILNSO_5MajorE0ELSQ_0ELNSO_7ScaleInE1ELSR_1EEEEEENS4_6LayoutINS5_IJSC_SB_SB_EEENS5_IJSB_NSA_ILi0EEESW_EEEEENS5_IJNS4_10UnderscoreESZ_SZ_EEEEENS4_23SM90_TMA_LOAD_MULTICASTENS4_14ComposedLayoutINS4_7SwizzleILi3ELi4ELi3EEENS4_18smem_ptr_flag_bitsILi16EEENSU_INS5_IJNSA_ILi8EEENSA_ILi64EEEEEENS5_IJS19_SB_EEEEEEEvNS4_8identityENS4_13SM90_TMA_LOADES1D_vS1E_EENS_8epilogue10collective6detail29Sm90TmaWarpSpecializedAdapterINS1I_15DefaultEpilogueISJ_SK_SK_NS1H_6thread17LinearCombinationISJ_Li1EffLNS1M_9ScaleType4KindE0ELNS_15FloatRoundStyleE2ESJ_EENS1_15EpilogueDefaultEEEEEvvEEEEvNT_6ParamsE --------------------------
	.section	.text._ZN7cutlass13device_kernelINS_4gemm6kernel13GemmUniversalIN4cute5tupleIJiiiiEEENS1_10collective13CollectiveMmaINS1_34MainloopSm90TmaGmmaWarpSpecializedILi3ENS5_IJNS4_1CILi1EEENSA_ILi2EEESB_EEENS1_35KernelTmaWarpSpecializedCooperativeEEENS5_IJNSA_ILi256EEENSA_ILi128EEESH_EEENS_10bfloat16_tENS5_IJlSB_lEEESJ_SK_NS4_8TiledMMAINS4_8MMA_AtomIJNS4_4SM904GMMA28MMA_64x128x16_F32BF16BF16_SSILNSO_5MajorE0ELSQ_0ELNSO_7ScaleInE1ELSR_1EEEEEENS4_6LayoutINS5_IJSC_SB_SB_EEENS5_IJSB_NSA_ILi0EEESW_EEEEENS5_IJNS4_10UnderscoreESZ_SZ_EEEEENS4_23SM90_TMA_LOAD_MULTICASTENS4_14ComposedLayoutINS4_7SwizzleILi3ELi4ELi3EEENS4_18smem_ptr_flag_bitsILi16EEENSU_INS5_IJNSA_ILi8EEENSA_ILi64EEEEEENS5_IJS19_SB_EEEEEEEvNS4_8identityENS4_13SM90_TMA_LOADES1D_vS1E_EENS_8epilogue10collective6detail29Sm90TmaWarpSpecializedAdapterINS1I_15DefaultEpilogueISJ_SK_SK_NS1H_6thread17LinearCombinationISJ_Li1EffLNS1M_9ScaleType4KindE0ELNS_15FloatRoundStyleE2ESJ_EENS1_15EpilogueDefaultEEEEEvvEEEEvNT_6ParamsE,"ax",@progbits
	.align	128
.text._ZN7cutlass13device_kernelINS_4gemm6kernel13GemmUniversalIN4cute5tupleIJiiiiEEENS1_10collective13CollectiveMmaINS1_34MainloopSm90TmaGmmaWarpSpecializedILi3ENS5_IJNS4_1CILi1EEENSA_ILi2EEESB_EEENS1_35KernelTmaWarpSpecializedCooperativeEEENS5_IJNSA_ILi256EEENSA_ILi128EEESH_EEENS_10bfloat16_tENS5_IJlSB_lEEESJ_SK_NS4_8TiledMMAINS4_8MMA_AtomIJNS4_4SM904GMMA28MMA_64x128x16_F32BF16BF16_SSILNSO_5MajorE0ELSQ_0ELNSO_7ScaleInE1ELSR_1EEEEEENS4_6LayoutINS5_IJSC_SB_SB_EEENS5_IJSB_NSA_ILi0EEESW_EEEEENS5_IJNS4_10UnderscoreESZ_SZ_EEEEENS4_23SM90_TMA_LOAD_MULTICASTENS4_14ComposedLayoutINS4_7SwizzleILi3ELi4ELi3EEENS4_18smem_ptr_flag_bitsILi16EEENSU_INS5_IJNSA_ILi8EEENSA_ILi64EEEEEENS5_IJS19_SB_EEEEEEEvNS4_8identityENS4_13SM90_TMA_LOADES1D_vS1E_EENS_8epilogue10collective6detail29Sm90TmaWarpSpecializedAdapterINS1I_15DefaultEpilogueISJ_SK_SK_NS1H_6thread17LinearCombinationISJ_Li1EffLNS1M_9ScaleType4KindE0ELNS_15FloatRoundStyleE2ESJ_EENS1_15EpilogueDefaultEEEEEvvEEEEvNT_6ParamsE:
        .type           _ZN7cutlass13device_kernelINS_4gemm6kernel13GemmUniversalIN4cute5tupleIJiiiiEEENS1_10collective13CollectiveMmaINS1_34MainloopSm90TmaGmmaWarpSpecializedILi3ENS5_IJNS4_1CILi1EEENSA_ILi2EEESB_EEENS1_35KernelTmaWarpSpecializedCooperativeEEENS5_IJNSA_ILi256EEENSA_ILi128EEESH_EEENS_10bfloat16_tENS5_IJlSB_lEEESJ_SK_NS4_8TiledMMAINS4_8MMA_AtomIJNS4_4SM904GMMA28MMA_64x128x16_F32BF16BF16_SSILNSO_5MajorE0ELSQ_0ELNSO_7ScaleInE1ELSR_1EEEEEENS4_6LayoutINS5_IJSC_SB_SB_EEENS5_IJSB_NSA_ILi0EEESW_EEEEENS5_IJNS4_10UnderscoreESZ_SZ_EEEEENS4_23SM90_TMA_LOAD_MULTICASTENS4_14ComposedLayoutINS4_7SwizzleILi3ELi4ELi3EEENS4_18smem_ptr_flag_bitsILi16EEENSU_INS5_IJNSA_ILi8EEENSA_ILi64EEEEEENS5_IJS19_SB_EEEEEEEvNS4_8identityENS4_13SM90_TMA_LOADES1D_vS1E_EENS_8epilogue10collective6detail29Sm90TmaWarpSpecializedAdapterINS1I_15DefaultEpilogueISJ_SK_SK_NS1H_6thread17LinearCombinationISJ_Li1EffLNS1M_9ScaleType4KindE0ELNS_15FloatRoundStyleE2ESJ_EENS1_15EpilogueDefaultEEEEEvvEEEEvNT_6ParamsE,@function
        .size           _ZN7cutlass13device_kernelINS_4gemm6kernel13GemmUniversalIN4cute5tupleIJiiiiEEENS1_10collective13CollectiveMmaINS1_34MainloopSm90TmaGmmaWarpSpecializedILi3ENS5_IJNS4_1CILi1EEENSA_ILi2EEESB_EEENS1_35KernelTmaWarpSpecializedCooperativeEEENS5_IJNSA_ILi256EEENSA_ILi128EEESH_EEENS_10bfloat16_tENS5_IJlSB_lEEESJ_SK_NS4_8TiledMMAINS4_8MMA_AtomIJNS4_4SM904GMMA28MMA_64x128x16_F32BF16BF16_SSILNSO_5MajorE0ELSQ_0ELNSO_7ScaleInE1ELSR_1EEEEEENS4_6LayoutINS5_IJSC_SB_SB_EEENS5_IJSB_NSA_ILi0EEESW_EEEEENS5_IJNS4_10UnderscoreESZ_SZ_EEEEENS4_23SM90_TMA_LOAD_MULTICASTENS4_14ComposedLayoutINS4_7SwizzleILi3ELi4ELi3EEENS4_18smem_ptr_flag_bitsILi16EEENSU_INS5_IJNSA_ILi8EEENSA_ILi64EEEEEENS5_IJS19_SB_EEEEEEEvNS4_8identityENS4_13SM90_TMA_LOADES1D_vS1E_EENS_8epilogue10collective6detail29Sm90TmaWarpSpecializedAdapterINS1I_15DefaultEpilogueISJ_SK_SK_NS1H_6thread17LinearCombinationISJ_Li1EffLNS1M_9ScaleType4KindE0ELNS_15FloatRoundStyleE2ESJ_EENS1_15EpilogueDefaultEEEEEvvEEEEvNT_6ParamsE,(.L_x_323 - _ZN7cutlass13device_kernelINS_4gemm6kernel13GemmUniversalIN4cute5tupleIJiiiiEEENS1_10collective13CollectiveMmaINS1_34MainloopSm90TmaGmmaWarpSpecializedILi3ENS5_IJNS4_1CILi1EEENSA_ILi2EEESB_EEENS1_35KernelTmaWarpSpecializedCooperativeEEENS5_IJNSA_ILi256EEENSA_ILi128EEESH_EEENS_10bfloat16_tENS5_IJlSB_lEEESJ_SK_NS4_8TiledMMAINS4_8MMA_AtomIJNS4_4SM904GMMA28MMA_64x128x16_F32BF16BF16_SSILNSO_5MajorE0ELSQ_0ELNSO_7ScaleInE1ELSR_1EEEEEENS4_6LayoutINS5_IJSC_SB_SB_EEENS5_IJSB_NSA_ILi0EEESW_EEEEENS5_IJNS4_10UnderscoreESZ_SZ_EEEEENS4_23SM90_TMA_LOAD_MULTICASTENS4_14ComposedLayoutINS4_7SwizzleILi3ELi4ELi3EEENS4_18smem_ptr_flag_bitsILi16EEENSU_INS5_IJNSA_ILi8EEENSA_ILi64EEEEEENS5_IJS19_SB_EEEEEEEvNS4_8identityENS4_13SM90_TMA_LOADES1D_vS1E_EENS_8epilogue10collective6detail29Sm90TmaWarpSpecializedAdapterINS1I_15DefaultEpilogueISJ_SK_SK_NS1H_6thread17LinearCombinationISJ_Li1EffLNS1M_9ScaleType4KindE0ELNS_15FloatRoundStyleE2ESJ_EENS1_15EpilogueDefaultEEEEEvvEEEEvNT_6ParamsE)
        .other          _ZN7cutlass13device_kernelINS_4gemm6kernel13GemmUniversalIN4cute5tupleIJiiiiEEENS1_10collective13CollectiveMmaINS1_34MainloopSm90TmaGmmaWarpSpecializedILi3ENS5_IJNS4_1CILi1EEENSA_ILi2EEESB_EEENS1_35KernelTmaWarpSpecializedCooperativeEEENS5_IJNSA_ILi256EEENSA_ILi128EEESH_EEENS_10bfloat16_tENS5_IJlSB_lEEESJ_SK_NS4_8TiledMMAINS4_8MMA_AtomIJNS4_4SM904GMMA28MMA_64x128x16_F32BF16BF16_SSILNSO_5MajorE0ELSQ_0ELNSO_7ScaleInE1ELSR_1EEEEEENS4_6LayoutINS5_IJSC_SB_SB_EEENS5_IJSB_NSA_ILi0EEESW_EEEEENS5_IJNS4_10UnderscoreESZ_SZ_EEEEENS4_23SM90_TMA_LOAD_MULTICASTENS4_14ComposedLayoutINS4_7SwizzleILi3ELi4ELi3EEENS4_18smem_ptr_flag_bitsILi16EEENSU_INS5_IJNSA_ILi8EEENSA_ILi64EEEEEENS5_IJS19_SB_EEEEEEEvNS4_8identityENS4_13SM90_TMA_LOADES1D_vS1E_EENS_8epilogue10collective6detail29Sm90TmaWarpSpecializedAdapterINS1I_15DefaultEpilogueISJ_SK_SK_NS1H_6thread17LinearCombinationISJ_Li1EffLNS1M_9ScaleType4KindE0ELNS_15FloatRoundStyleE2ESJ_EENS1_15EpilogueDefaultEEEEEvvEEEEvNT_6ParamsE,@"STO_CUDA_ENTRY STV_DEFAULT"
_ZN7cutlass13device_kernelINS_4gemm6kernel13GemmUniversalIN4cute5tupleIJiiiiEEENS1_10collective13CollectiveMmaINS1_34MainloopSm90TmaGmmaWarpSpecializedILi3ENS5_IJNS4_1CILi1EEENSA_ILi2EEESB_EEENS1_35KernelTmaWarpSpecializedCooperativeEEENS5_IJNSA_ILi256EEENSA_ILi128EEESH_EEENS_10bfloat16_tENS5_IJlSB_lEEESJ_SK_NS4_8TiledMMAINS4_8MMA_AtomIJNS4_4SM904GMMA28MMA_64x128x16_F32BF16BF16_SSILNSO_5MajorE0ELSQ_0ELNSO_7ScaleInE1ELSR_1EEEEEENS4_6LayoutINS5_IJSC_SB_SB_EEENS5_IJSB_NSA_ILi0EEESW_EEEEENS5_IJNS4_10UnderscoreESZ_SZ_EEEEENS4_23SM90_TMA_LOAD_MULTICASTENS4_14ComposedLayoutINS4_7SwizzleILi3ELi4ELi3EEENS4_18smem_ptr_flag_bitsILi16EEENSU_INS5_IJNSA_ILi8EEENSA_ILi64EEEEEENS5_IJS19_SB_EEEEEEEvNS4_8identityENS4_13SM90_TMA_LOADES1D_vS1E_EENS_8epilogue10collective6detail29Sm90TmaWarpSpecializedAdapterINS1I_15DefaultEpilogueISJ_SK_SK_NS1H_6thread17LinearCombinationISJ_Li1EffLNS1M_9ScaleType4KindE0ELNS_15FloatRoundStyleE2ESJ_EENS1_15EpilogueDefaultEEEEEvvEEEEvNT_6ParamsE:
[----:B------:R-:W0:Y:S01]  /*0000*/  LDC R1, c[0x0][0x28] ;  /* 0x00000a00ff017b82 */ /* 0x000e220000000800 */
[----:B------:R-:W1:Y:S01]  /*0010*/  S2R R18, SR_TID.X ;  /* 0x0000000000127919 */ /* 0x000e620000002100 */
[----:B------:R-:W-:Y:S01]  /*0020*/  ELECT P0, URZ, PT ;  /* 0x00000000003f782f */ /* 0x000fe20003800000 */
[----:B------:R-:W-:Y:S01]  /*0030*/  BSSY B0, `(.L_x_0) ;  /* 0x000000f000007945 */ /* 0x000fe20003800000 */
[--C-:B-1----:R-:W-:Y:S02]  /*0040*/  SHF.R.U32.HI R0, RZ, 0x5, R18.reuse ;  /* 0x00000005ff007819 */ /* 0x102fe40000011612 */
[----:B------:R-:W-:-:S03]  /*0050*/  SHF.R.U32.HI R3, RZ, 0x7, R18 ;  /* 0x00000007ff037819 */ /* 0x000fc60000011612 */
[----:B------:R-:W1:Y:S04]  /*0060*/  SHFL.IDX PT, R2, R0, RZ, 0x1f ;  /* 0x00001fff00027589 */ /* 0x000e6800000e0000 */
[----:B------:R2:W3:Y:S01]  /*0070*/  SHFL.IDX PT, R5, R3, RZ, 0x1f ;  /* 0x00001fff03057589 */ /* 0x0004e200000e0000 */
[----:B-1----:R-:W-:-:S13]  /*0080*/  ISETP.NE.OR P0, PT, R2, RZ, !P0 ;  /* 0x000000ff0200720c */ /* 0x002fda0004705670 */
[----:B0-23--:R-:W-:Y:S05]  /*0090*/  @P0 BRA `(.L_x_1) ;  /* 0x0000000000200947 */ /* 0x00dfea0003800000 */
[----:B------:R-:W-:Y:S02]  /*00a0*/  ULDC.64 UR4, c[0x0][0x198] ;  /* 0x0000660000047ab9 */ /* 0x000fe40000000a00 */
[----:B------:R-:W-:Y:S02]  /*00b0*/  UIADD3 UR6, UP0, UR4, 0xf0, URZ ;  /* 0x000000f004067890 */ /* 0x000fe4000ff1e03f */
[----:B------:R-:W-:Y:S02]  /*00c0*/  UIADD3 UR4, UP1, UR4, 0x1f0, URZ ;  /* 0x000001f004047890 */ /* 0x000fe4000ff3e03f */
[----:B------:R-:W-:Y:S02]  /*00d0*/  UIADD3.X UR7, URZ, UR5, URZ, UP0, !UPT ;  /* 0x000000053f077290 */ /* 0x000fe400087fe43f */
[----:B------:R-:W-:-:S07]  /*00e0*/  UIADD3.X UR5, URZ, UR5, URZ, UP1, !UPT ;  /* 0x000000053f057290 */ /* 0x000fce0008ffe43f */
[----:B------:R0:W-:Y:S02]  /*00f0*/  UTMACCTL.PF [UR6] ;  /* 0x00000000060079b9 */ /* 0x0001e40008040000 */
[----:B------:R0:W-:Y:S02]  /*0100*/  UTMACCTL.PF [UR4] ;  /* 0x00000000040079b9 */ /* 0x0001e40008040000 */
[----:B0-----:R-:W-:Y:S01]  /*0110*/  NOP ;  /* 0x0000000000007918 */ /* 0x001fe20000000000 */
.L_x_1:
[----:B------:R-:W-:Y:S05]  /*0120*/  BSYNC B0 ;  /* 0x0000000000007941 */ /* 0x000fea0003800000 */
.L_x_0:
[----:B------:R-:W0:Y:S02]  /*0130*/  SHFL.IDX PT, R3, R0, RZ, 0x1f ;  /* 0x00001fff00037589 */ /* 0x000e2400000e0000 */
[----:B0-----:R-:W-:-:S13]  /*0140*/  ISETP.NE.AND P0, PT, R3, RZ, PT ;  /* 0x000000ff0300720c */ /* 0x001fda0003f05270 */
[----:B------:R-:W-:Y:S05]  /*0150*/  @P0 BRA `(.L_x_2) ;  /* 0x0000000000500947 */ /* 0x000fea0003800000 */
[----:B------:R-:W0:Y:S01]  /*0160*/  S2UR UR8, SR_CgaCtaId ;  /* 0x00000000000879c3 */ /* 0x000e220000008800 */
[----:B------:R-:W-:Y:S01]  /*0170*/  UMOV UR4, 0x400 ;  /* 0x0000040000047882 */ /* 0x000fe20000000000 */
[----:B------:R-:W-:Y:S01]  /*0180*/  UMOV UR5, 0x1 ;  /* 0x0000000100057882 */ /* 0x000fe20000000000 */
[----:B------:R-:W-:Y:S01]  /*0190*/  UMOV UR6, 0x4 ;  /* 0x0000000400067882 */ /* 0x000fe20000000000 */
[----:B------:R-:W-:Y:S01]  /*01a0*/  ELECT P0, URZ, PT ;  /* 0x00000000003f782f */ /* 0x000fe20003800000 */
[----:B------:R-:W-:-:S04]  /*01b0*/  UIADD3 UR6, -UR6, 0x100000, URZ ;  /* 0x0010000006067890 */ /* 0x000fc8000fffe13f */
[----:B------:R-:W-:Y:S02]  /*01c0*/  USHF.L.U32 UR7, UR6, 0xb, URZ ;  /* 0x0000000b06077899 */ /* 0x000fe4000800063f */
[----:B------:R-:W-:Y:S02]  /*01d0*/  USHF.L.U32 UR6, UR6, 0x1, URZ ;  /* 0x0000000106067899 */ /* 0x000fe4000800063f */
[----:B0-----:R-:W-:Y:S02]  /*01e0*/  ULEA UR8, UR8, UR4, 0x18 ;  /* 0x0000000408087291 */ /* 0x001fe4000f8ec03f */
[----:B------:R-:W-:-:S04]  /*01f0*/  UIADD3 UR4, -UR5, 0x100000, URZ ;  /* 0x0010000005047890 */ /* 0x000fc8000fffe13f */
[----:B------:R-:W-:Y:S02]  /*0200*/  USHF.L.U32 UR5, UR4, 0xb, URZ ;  /* 0x0000000b04057899 */ /* 0x000fe4000800063f */
[----:B------:R-:W-:Y:S01]  /*0210*/  USHF.L.U32 UR4, UR4, 0x1, URZ ;  /* 0x0000000104047899 */ /* 0x000fe2000800063f */
[----:B------:R-:W0:Y:S11]  /*0220*/  FENCE.VIEW.ASYNC.S ;  /* 0x00000000000073c6 */ /* 0x000e360000000000 */
[----:B0-----:R0:W1:Y:S01]  /*0230*/  SYNCS.EXCH.64 URZ, [UR8], UR4 ;  /* 0x00000004083f75b2 */ /* 0x0010620008000100 */
[----:B------:R0:W2:Y:S01]  /*0240*/  SYNCS.EXCH.64 URZ, [UR8+0x18], UR6 ;  /* 0x00001806083f75b2 */ /* 0x0000a20008000100 */
[----:B------:R0:W3:Y:S01]  /*0250*/  SYNCS.EXCH.64 URZ, [UR8+0x8], UR4 ;  /* 0x00000804083f75b2 */ /* 0x0000e20008000100 */
[----:B------:R0:W4:Y:S01]  /*0260*/  SYNCS.EXCH.64 URZ, [UR8+0x20], UR6 ;  /* 0x00002006083f75b2 */ /* 0x0001220008000100 */
[----:B------:R0:W0:Y:S01]  /*0270*/  SYNCS.EXCH.64 URZ, [UR8+0x10], UR4 ;  /* 0x00001004083f75b2 */ /* 0x0000220008000100 */
[----:B------:R0:W0:Y:S01]  /*0280*/  SYNCS.EXCH.64 URZ, [UR8+0x28], UR6 ;  /* 0x00002806083f75b2 */ /* 0x0000220008000100 */
[----:B------:R-:W-:Y:S01]  /*0290*/  NOP ;  /* 0x0000000000007918 */ /* 0x000fe20000000000 */
.L_x_2:
[----:B------:R-:W5:Y:S01]  /*02a0*/  SHFL.IDX PT, R0, R0, RZ, 0x1f ;  /* 0x00001fff00007589 */ /* 0x000f6200000e0000 */
[----:B------:R-:W-:Y:S01]  /*02b0*/  SHF.R.S32.HI R7, RZ, 0x1f, R18 ;  /* 0x0000001fff077819 */ /* 0x000fe20000011412 */
[----:B0-----:R-:W0:Y:S01]  /*02c0*/  S2UR UR8, SR_CTAID.X ;  /* 0x00000000000879c3 */ /* 0x001e220000002500 */
[----:B------:R-:W-:Y:S01]  /*02d0*/  ELECT P0, URZ, PT ;  /* 0x00000000003f782f */ /* 0x000fe20003800000 */
[----:B------:R-:W1:Y:S01]  /*02e0*/  S2R R4, SR_CTAID.Y ;  /* 0x0000000000047919 */ /* 0x000e620000002600 */
[----:B------:R-:W-:Y:S01]  /*02f0*/  LEA.HI R7, R7, R18, RZ, 0x7 ;  /* 0x0000001207077211 */ /* 0x000fe200078f38ff */
[----:B------:R-:W-:Y:S01]  /*0300*/  ULDC UR4, c[0x0][0x154] ;  /* 0x0000550000047ab9 */ /* 0x000fe20000000800 */
[----:B------:R-:W-:Y:S01]  /*0310*/  SHF.R.S32.HI R8, RZ, 0x1f, R3 ;  /* 0x0000001fff087819 */ /* 0x000fe20000011403 */
[----:B------:R-:W-:Y:S01]  /*0320*/  NOP ;  /* 0x0000000000007918 */ /* 0x000fe20000000000 */
[----:B------:R-:W-:Y:S01]  /*0330*/  LOP3.LUT R7, R7, 0xffffff80, RZ, 0xc0, !PT ;  /* 0xffffff8007077812 */ /* 0x000fe200078ec0ff */
[----:B------:R-:W2:Y:S01]  /*0340*/  LDC R12, c[0x0][0x140] ;  /* 0x00005000ff0c7b82 */ /* 0x000ea20000000800 */
[----:B------:R-:W-:Y:S01]  /*0350*/  LEA.HI R8, R8, R3, RZ, 0x2 ;  /* 0x0000000308087211 */ /* 0x000fe200078f10ff */
[----:B------:R-:W-:-:S02]  /*0360*/  NOP ;  /* 0x0000000000007918 */ /* 0x000fc40000000000 */
[----:B------:R-:W-:Y:S01]  /*0370*/  IMAD.IADD R6, R18, 0x1, -R7 ;  /* 0x0000000112067824 */ /* 0x000fe200078e0a07 */
[----:B------:R-:W-:-:S03]  /*0380*/  LOP3.LUT R8, R8, 0x3ffffffc, RZ, 0xc0, !PT ;  /* 0x3ffffffc08087812 */ /* 0x000fc600078ec0ff */
[----:B------:R-:W3:Y:S01]  /*0390*/  LDC R10, c[0x0][0x144] ;  /* 0x00005100ff0a7b82 */ /* 0x000ee20000000800 */
[----:B------:R-:W-:Y:S02]  /*03a0*/  SHF.R.S32.HI R7, RZ, 0x1f, R6 ;  /* 0x0000001fff077819 */ /* 0x000fe40000011406 */
[----:B------:R-:W-:Y:S02]  /*03b0*/  LOP3.LUT P2, RZ, R6, 0x7, RZ, 0xc0, !PT ;  /* 0x0000000706ff7812 */ /* 0x000fe4000784c0ff */
[----:B------:R-:W-:Y:S01]  /*03c0*/  LEA.HI R7, R7, R6, RZ, 0x3 ;  /* 0x0000000607077211 */ /* 0x000fe200078f18ff */
[----:B------:R-:W-:Y:S01]  /*03d0*/  VIADD R6, R5, 0xffffffff ;  /* 0xffffffff05067836 */ /* 0x000fe20000000000 */
[----:B-----5:R-:W-:Y:S02]  /*03e0*/  ISETP.NE.OR P0, PT, R0, RZ, !P0 ;  /* 0x000000ff0000720c */ /* 0x020fe40004705670 */
[--C-:B------:R-:W-:Y:S02]  /*03f0*/  SHF.R.S32.HI R0, RZ, 0x3, R7.reuse ;  /* 0x00000003ff007819 */ /* 0x100fe40000011407 */
[----:B------:R-:W-:-:S02]  /*0400*/  SHF.R.S32.HI R7, RZ, 0x1f, R7 ;  /* 0x0000001fff077819 */ /* 0x000fc40000011407 */
[----:B------:R-:W-:Y:S02]  /*0410*/  ISETP.GE.U32.AND P5, PT, R6, 0x2, PT ;  /* 0x000000020600780c */ /* 0x000fe40003fa6070 */
[----:B------:R-:W-:Y:S02]  /*0420*/  LEA.HI R7, R7, R0, RZ, 0x2 ;  /* 0x0000000007077211 */ /* 0x000fe400078f10ff */
[----:B--2---:R-:W-:Y:S02]  /*0430*/  ISETP.EQ.U32.AND P3, PT, R12, 0x1, PT ;  /* 0x000000010c00780c */ /* 0x004fe40003f62070 */
[----:B-1----:R-:W-:Y:S01]  /*0440*/  I2FP.F32.U32 R9, R4 ;  /* 0x0000000400097245 */ /* 0x002fe20000201000 */
[----:B------:R-:W-:Y:S01]  /*0450*/  VOTEU.ALL UP0, P0 ;  /* 0x00000000003f7886 */ /* 0x000fe20000000000 */
[----:B------:R-:W-:Y:S01]  /*0460*/  LOP3.LUT R7, R7, 0xfffffffc, RZ, 0xc0, !PT ;  /* 0xfffffffc07077812 */ /* 0x000fe200078ec0ff */
[----:B------:R-:W-:Y:S02]  /*0470*/  VOTEU.ALL UP1, P0 ;  /* 0x00000000003f7886 */ /* 0x000fe40000020000 */
[----:B------:R-:W-:Y:S01]  /*0480*/  FMUL R11, R9, UR4 ;  /* 0x00000004090b7c20 */ /* 0x000fe20008400000 */
[----:B------:R-:W-:Y:S01]  /*0490*/  IMAD.IADD R9, R3, 0x1, -R8 ;  /* 0x0000000103097824 */ /* 0x000fe200078e0a08 */
[----:B0-----:R-:W-:Y:S01]  /*04a0*/  I2FP.F32.U32 R8, UR8 ;  /* 0x0000000800087c45 */ /* 0x001fe20008201000 */
[----:B------:R-:W-:Y:S01]  /*04b0*/  IMAD.IADD R0, R0, 0x1, -R7 ;  /* 0x0000000100007824 */ /* 0x000fe200078e0a07 */
[----:B------:R-:W0:Y:S01]  /*04c0*/  @!UP0 S2UR UR7, SR_CgaCtaId ;  /* 0x00000000000789c3 */ /* 0x000e220000008800 */
[----:B------:R-:W-:Y:S01]  /*04d0*/  ULDC UR4, c[0x0][0x150] ;  /* 0x0000540000047ab9 */ /* 0x000fe20000000800 */
[----:B------:R-:W1:Y:S01]  /*04e0*/  F2I.U32.TRUNC.NTZ R11, R11 ;  /* 0x0000000b000b7305 */ /* 0x000e62000020f000 */
[----:B------:R-:W-:Y:S01]  /*04f0*/  FMUL R8, R8, UR4 ;  /* 0x0000000408087c20 */ /* 0x000fe20008400000 */
[----:B------:R-:W-:Y:S01]  /*0500*/  SHF.R.S32.HI R3, RZ, 0x1f, R2 ;  /* 0x0000001fff037819 */ /* 0x000fe20000011402 */
[----:B------:R-:W-:Y:S01]  /*0510*/  IMAD R9, R9, 0x4, R0 ;  /* 0x0000000409097824 */ /* 0x000fe200078e0200 */
[----:B------:R-:W-:Y:S01]  /*0520*/  UMOV UR4, 0x20 ;  /* 0x0000002000047882 */ /* 0x000fe20000000000 */
[----:B------:R-:W-:Y:S01]  /*0530*/  @!UP0 UMOV UR6, 0x400 ;  /* 0x0000040000068882 */ /* 0x000fe20000000000 */
[----:B------:R-:W2:Y:S01]  /*0540*/  LDC R7, c[0x0][0x148] ;  /* 0x00005200ff077b82 */ /* 0x000ea20000000800 */
[----:B------:R-:W-:Y:S01]  /*0550*/  LEA.HI R3, R3, R2, RZ, 0x2 ;  /* 0x0000000203037211 */ /* 0x000fe200078f10ff */
[----:B------:R-:W5:Y:S01]  /*0560*/  F2I.U32.TRUNC.NTZ R8, R8 ;  /* 0x0000000800087305 */ /* 0x000f62000020f000 */
[----:B------:R-:W-:Y:S01]  /*0570*/  IMAD.SHL.U32 R22, R9, 0x4, RZ ;  /* 0x0000000409167824 */ /* 0x000fe200078e00ff */
[----:B------:R-:W-:-:S04]  /*0580*/  @!UP0 UIADD3 UR4, -UR4, 0x100000, URZ ;  /* 0x0010000004048890 */ /* 0x000fc8000fffe13f */
[----:B------:R-:W-:Y:S02]  /*0590*/  @!UP0 USHF.L.U32 UR5, UR4, 0xb, URZ ;  /* 0x0000000b04058899 */ /* 0x000fe4000800063f */
[----:B------:R-:W-:Y:S01]  /*05a0*/  @!UP0 USHF.L.U32 UR4, UR4, 0x1, URZ ;  /* 0x0000000104048899 */ /* 0x000fe2000800063f */
[----:B------:R-:W-:Y:S02]  /*05b0*/  LOP3.LUT R3, R3, 0xfffffffc, RZ, 0xc0, !PT ;  /* 0xfffffffc03037812 */ /* 0x000fe400078ec0ff */
[----:B------:R-:W-:Y:S01]  /*05c0*/  LOP3.LUT R22, R9, 0xc, R22, 0x78, !PT ;  /* 0x0000000c09167812 */ /* 0x000fe200078e7816 */
[----:B-1----:R-:W-:Y:S02]  /*05d0*/  IMAD.MOV R21, RZ, RZ, -R11 ;  /* 0x000000ffff157224 */ /* 0x002fe400078e0a0b */
[----:B------:R-:W-:Y:S01]  /*05e0*/  IMAD.IADD R0, R2, 0x1, -R3 ;  /* 0x0000000102007824 */ /* 0x000fe200078e0a03 */
[----:B0-----:R-:W-:Y:S01]  /*05f0*/  @!UP0 ULEA UR6, UR7, UR6, 0x18 ;  /* 0x0000000607068291 */ /* 0x001fe2000f8ec03f */
[----:B-----5:R-:W-:-:S03]  /*0600*/  IMAD.MOV R3, RZ, RZ, -R8 ;  /* 0x000000ffff037224 */ /* 0x020fc600078e0a08 */
[----:B------:R-:W-:Y:S01]  /*0610*/  ISETP.NE.AND P1, PT, R0, 0x3, PT ;  /* 0x000000030000780c */ /* 0x000fe20003f25270 */
[----:B------:R-:W-:Y:S01]  /*0620*/  VOTEU.ALL UP0, P0 ;  /* 0x00000000003f7886 */ /* 0x000fe20000000000 */
[----:B------:R-:W-:Y:S01]  /*0630*/  ISETP.LT.U32.AND P0, PT, R22, 0x2, !P2 ;  /* 0x000000021600780c */ /* 0x000fe20005701070 */
[----:B---3--:R-:W-:Y:S01]  /*0640*/  IMAD R3, R10, R3, UR8 ;  /* 0x000000080a037e24 */ /* 0x008fe2000f8e0203 */
[----:B------:R-:W-:Y:S01]  /*0650*/  ISETP.EQ.OR P1, PT, R0, RZ, !P1 ;  /* 0x000000ff0000720c */ /* 0x000fe20004f22670 */
[----:B--2---:R-:W-:Y:S01]  /*0660*/  IMAD R9, R7, R21, R4 ;  /* 0x0000001507097224 */ /* 0x004fe200078e0204 */
[C---:B------:R-:W-:Y:S02]  /*0670*/  ISETP.NE.AND P2, PT, R5.reuse, RZ, PT ;  /* 0x000000ff0500720c */ /* 0x040fe40003f45270 */
[----:B------:R-:W-:Y:S01]  /*0680*/  ISETP.EQ.AND P1, PT, R5, RZ, P1 ;  /* 0x000000ff0500720c */ /* 0x000fe20000f22270 */
[----:B------:R-:W0:Y:S02]  /*0690*/  FENCE.VIEW.ASYNC.S ;  /* 0x00000000000073c6 */ /* 0x000e240000000000 */
[----:B0-----:R0:W1:Y:S01]  /*06a0*/  @!UP0 SYNCS.EXCH.64 URZ, [UR6+0x40], UR4 ;  /* 0x00004004063f85b2 */ /* 0x0010620008000100 */
[----:B------:R-:W-:-:S02]  /*06b0*/  ISETP.NE.AND P4, PT, R9, R22, PT ;  /* 0x000000160900720c */ /* 0x000fc40003f85270 */
[----:B------:R-:W-:Y:S02]  /*06c0*/  SEL R19, RZ, 0x1, !P1 ;  /* 0x00000001ff137807 */ /* 0x000fe40004800000 */
[----:B------:R-:W-:Y:S02]  /*06d0*/  ISETP.EQ.OR P4, PT, R3, RZ, !P4 ;  /* 0x000000ff0300720c */ /* 0x000fe40006782670 */
[----:B------:R-:W-:Y:S02]  /*06e0*/  SEL R19, R19, 0x2, P5 ;  /* 0x0000000213137807 */ /* 0x000fe40002800000 */
[----:B------:R-:W-:-:S04]  /*06f0*/  PLOP3.LUT P0, PT, P0, P4, PT, 0x80, 0x0 ;  /* 0x000000000000781c */ /* 0x000fc80000709070 */
[----:B------:R-:W-:Y:S01]  /*0700*/  P2R R156, PR, RZ, 0x1 ;  /* 0x00000001ff9c7803 */ /* 0x000fe20000000000 */
[----:B------:R0:W2:Y:S01]  /*0710*/  @!UP1 SYNCS.EXCH.64 URZ, [UR6+0x48], UR4 ;  /* 0x00004804063f95b2 */ /* 0x0000a20008000100 */
[----:B------:R-:W-:Y:S01]  /*0720*/  NOP ;  /* 0x0000000000007918 */ /* 0x000fe20000000000 */
[----:B------:R-:W-:Y:S06]  /*0730*/  @!P3 BRA `(.L_x_3) ;  /* 0x000000000008b947 */ /* 0x000fec0003800000 */
[----:B-12-4-:R-:W-:Y:S01]  /*0740*/  UCGABAR_ARV ;  /* 0x00000000000079c7 */ /* 0x016fe20008000000 */
[----:B------:R-:W-:Y:S05]  /*0750*/  BRA `(.L_x_4) ;  /* 0x0000000000047947 */ /* 0x000fea0003800000 */
.L_x_3:
[----:B-12-4-:R-:W-:Y:S01]  /*0760*/  NOP ;  /* 0x0000000000007918 */ /* 0x016fe20000000000 */
.L_x_4:
[----:B------:R-:W1:Y:S01]  /*0770*/  LDC R2, c[0x0][0x65c] ;  /* 0x00019700ff027b82 */ /* 0x000e620000000800 */
[----:B------:R-:W-:Y:S02]  /*0780*/  IMAD.U32 R8, RZ, RZ, UR8 ;  /* 0x00000008ff087e24 */ /* 0x000fe4000f8e00ff */
[----:B------:R-:W-:Y:S01]  /*0790*/  IMAD.MOV.U32 R9, RZ, RZ, RZ ;  /* 0x000000ffff097224 */ /* 0x000fe200078e00ff */
[----:B-1----:R-:W-:-:S04]  /*07a0*/  ISETP.NE.AND P1, PT, R2, 0x1, PT ;  /* 0x000000010200780c */ /* 0x002fc80003f25270 */
[----:B------:R-:W-:-:S09]  /*07b0*/  P2R R5, PR, RZ, 0x2 ;  /* 0x00000002ff057803 */ /* 0x000fd20000000000 */
[----:B------:R-:W1:Y:S01]  /*07c0*/  @P1 LDC R17, c[0x0][0x10] ;  /* 0x00000400ff111b82 */ /* 0x000e620000000800 */
[----:B------:R-:W-:Y:S01]  /*07d0*/  @P1 MOV R5, RZ ;  /* 0x000000ff00051202 */ /* 0x000fe20000000f00 */
[----:B------:R-:W-:-:S06]  /*07e0*/  @P1 IMAD.MOV.U32 R13, RZ, RZ, RZ ;  /* 0x000000ffff0d1224 */ /* 0x000fcc00078e00ff */
[----:B------:R-:W2:Y:S01]  /*07f0*/  @!P1 LDC R11, c[0x0][0xc] ;  /* 0x00000300ff0b9b82 */ /* 0x000ea20000000800 */
[----:B-1----:R-:W-:-:S04]  /*0800*/  @P1 IMAD.WIDE.U32 R16, R17, UR8, R4 ;  /* 0x0000000811101c25 */ /* 0x002fc8000f8e0004 */
[----:B------:R-:W-:Y:S02]  /*0810*/  @P1 IMAD.IADD R17, R17, 0x1, R13 ;  /* 0x0000000111111824 */ /* 0x000fe400078e020d */
[----:B--2---:R-:W-:-:S04]  /*0820*/  @!P1 IMAD.WIDE.U32 R8, R4, R11, R8 ;  /* 0x0000000b04089225 */ /* 0x004fc800078e0008 */
[----:B------:R-:W-:Y:S02]  /*0830*/  @!P1 IMAD.MOV.U32 R16, RZ, RZ, R8 ;  /* 0x000000ffff109224 */ /* 0x000fe400078e0008 */
[----:B------:R-:W-:Y:S01]  /*0840*/  @!P1 IMAD.MOV.U32 R17, RZ, RZ, R9 ;  /* 0x000000ffff119224 */ /* 0x000fe200078e0009 */
[----:B------:R-:W-:Y:S06]  /*0850*/  @!P3 BRA `(.L_x_5) ;  /* 0x00000000000cb947 */ /* 0x000fec0003800000 */
[----:B------:R-:W-:Y:S01]  /*0860*/  UCGABAR_WAIT ;  /* 0x0000000000007dc7 */ /* 0x000fe20008000000 */
[----:B------:R-:W-:Y:S01]  /*0870*/  CCTL.IVALL ;  /* 0x00000000ff00798f */ /* 0x000fe20002000000 */
[----:B------:R-:W-:Y:S05]  /*0880*/  BRA `(.L_x_6) ;  /* 0x0000000000047947 */ /* 0x000fea0003800000 */
.L_x_5:
[----:B------:R-:W-:Y:S06]  /*0890*/  BAR.SYNC.DEFER_BLOCKING 0x0 ;  /* 0x0000000000007b1d */ /* 0x000fec0000010000 */
.L_x_6:
[----:B------:R-:W-:Y:S05]  /*08a0*/  @!P2 BRA `(.L_x_7) ;  /* 0x000000ac0014a947 */ /* 0x000fea0003800000 */
[----:B------:R-:W-:-:S13]  /*08b0*/  ISETP.GT.U32.AND P0, PT, R6, 0x1, PT ;  /* 0x000000010600780c */ /* 0x000fda0003f04070 */
[----:B0-----:R-:W-:Y:S05]  /*08c0*/  @P0 EXIT ;  /* 0x000000000000094d */ /* 0x001fea0003800000 */
[----:B------:R-:W-:Y:S01]  /*08d0*/  ULDC.64 UR4, c[0x0][0x650] ;  /* 0x0001940000047ab9 */ /* 0x000fe20000000a00 */
[----:B------:R-:W-:Y:S01]  /*08e0*/  PRMT R0, RZ, 0x7610, R0 ;  /* 0x00007610ff007816 */ /* 0x000fe20000000000 */
[----:B------:R-:W-:Y:S01]  /*08f0*/  IMAD.MOV.U32 R152, RZ, RZ, -0x1 ;  /* 0xffffffffff987424 */ /* 0x000fe200078e00ff */
[----:B------:R-:W-:Y:S01]  /*0900*/  ISETP.GE.U32.AND P0, PT, R16, UR4, PT ;  /* 0x0000000410007c0c */ /* 0x000fe2000bf06070 */
[----:B------:R-:W-:Y:S02]  /*0910*/  IMAD.MOV.U32 R153, RZ, RZ, -0x1 ;  /* 0xffffffffff997424 */ /* 0x000fe400078e00ff */
[----:B------:R-:W-:Y:S01]  /*0920*/  IMAD.MOV.U32 R23, RZ, RZ, -0x1 ;  /* 0xffffffffff177424 */ /* 0x000fe200078e00ff */
[----:B------:R-:W-:-:S13]  /*0930*/  ISETP.GE.U32.AND.EX P0, PT, R17, UR5, PT, P0 ;  /* 0x0000000511007c0c */ /* 0x000fda000bf06100 */
[----:B------:R-:W-:Y:S05]  /*0940*/  @P0 BRA `(.L_x_8) ;  /* 0x00000004002c0947 */ /* 0x000fea0003800000 */
[----:B------:R-:W0:Y:S01]  /*0950*/  LDC.64 R24, c[0x0][0x628] ;  /* 0x00018a00ff187b82 */ /* 0x000e220000000a00 */
[----:B------:R-:W-:Y:S02]  /*0960*/  IMAD.MOV.U32 R8, RZ, RZ, R16 ;  /* 0x000000ffff087224 */ /* 0x000fe400078e0010 */
[----:B------:R-:W-:-:S05]  /*0970*/  IMAD.MOV.U32 R9, RZ, RZ, R17 ;  /* 0x000000ffff097224 */ /* 0x000fca00078e0011 */
[----:B------:R-:W1:Y:S08]  /*0980*/  LDC R0, c[0x0][0x630] ;  /* 0x00018c00ff007b82 */ /* 0x000e700000000800 */
[----:B------:R-:W2:Y:S01]  /*0990*/  LDC.64 R26, c[0x0][0x620] ;  /* 0x00018800ff1a7b82 */ /* 0x000ea20000000a00 */
[----:B0-----:R-:W-:-:S04]  /*09a0*/  ISETP.NE.U32.AND P0, PT, R24, RZ, PT ;  /* 0x000000ff1800720c */ /* 0x001fc80003f05070 */
[----:B------:R-:W-:-:S13]  /*09b0*/  ISETP.NE.AND.EX P0, PT, R25, RZ, PT, P0 ;  /* 0x000000ff1900720c */ /* 0x000fda0003f05300 */
[----:B-12---:R-:W-:Y:S05]  /*09c0*/  @!P0 BRA `(.L_x_9) ;  /* 0x0000000000288947 */ /* 0x006fea0003800000 */
[----:B------:R-:W0:Y:S02]  /*09d0*/  LDC R13, c[0x0][0x634] ;  /* 0x00018d00ff0d7b82 */ /* 0x000e240000000800 */
[----:B0-----:R-:W-:-:S04]  /*09e0*/  IADD3 R13, P0, R16, R13, RZ ;  /* 0x0000000d100d7210 */ /* 0x001fc80007f1e0ff */
[----:B------:R-:W-:-:S05]  /*09f0*/  IADD3.X R15, RZ, R17, RZ, P0, !PT ;  /* 0x00000011ff0f7210 */ /* 0x000fca00007fe4ff */
[----:B------:R-:W-:-:S04]  /*0a00*/  IMAD.WIDE.U32 R8, R15, R24, RZ ;  /* 0x000000180f087225 */ /* 0x000fc800078e00ff */
[----:B------:R-:W-:-:S04]  /*0a10*/  IMAD.WIDE.U32 R10, P0, R13, R25, R8 ;  /* 0x000000190d0a7225 */ /* 0x000fc80007800008 */
[----:B------:R-:W-:-:S04]  /*0a20*/  IMAD.WIDE.U32 R8, R13, R24, RZ ;  /* 0x000000180d087225 */ /* 0x000fc800078e00ff */
[----:B------:R-:W-:Y:S01]  /*0a30*/  IMAD.X R13, RZ, RZ, RZ, P0 ;  /* 0x000000ffff0d7224 */ /* 0x000fe200000e06ff */
[----:B------:R-:W-:Y:S01]  /*0a40*/  IADD3 RZ, P0, R9, R10, RZ ;  /* 0x0000000a09ff7210 */ /* 0x000fe20007f1e0ff */
[----:B------:R-:W-:-:S04]  /*0a50*/  IMAD.MOV.U32 R12, RZ, RZ, R11 ;  /* 0x000000ffff0c7224 */ /* 0x000fc800078e000b */
[----:B------:R-:W-:-:S08]  /*0a60*/  IMAD.WIDE.U32.X R8, R15, R25, R12, P0 ;  /* 0x000000190f087225 */ /* 0x000fd000000e040c */
.L_x_9:
[----:B------:R-:W0:Y:S01]  /*0a70*/  LDC.64 R24, c[0x0][0x640] ;  /* 0x00019000ff187b82 */ /* 0x000e220000000a00 */
[-CC-:B------:R-:W-:Y:S01]  /*0a80*/  SHF.R.U64 R28, R8, R0.reuse, R9.reuse ;  /* 0x00000000081c7219 */ /* 0x180fe20000001209 */
[----:B------:R-:W-:Y:S01]  /*0a90*/  IMAD R30, R7, R21, R4 ;  /* 0x00000015071e7224 */ /* 0x000fe200078e0204 */
[----:B------:R-:W-:Y:S01]  /*0aa0*/  SHF.R.U32.HI R0, RZ, R0, R9 ;  /* 0x00000000ff007219 */ /* 0x000fe20000011609 */
[----:B------:R-:W-:Y:S01]  /*0ab0*/  IMAD.MOV.U32 R21, RZ, RZ, 0x1 ;  /* 0x00000001ff157424 */ /* 0x000fe200078e00ff */
[----:B------:R-:W-:-:S03]  /*0ac0*/  IADD3 R5, P0, RZ, -R28, RZ ;  /* 0x8000001cff057210 */ /* 0x000fc60007f1e0ff */
[----:B------:R-:W1:Y:S02]  /*0ad0*/  LDC R6, c[0x0][0x618] ;  /* 0x00018600ff067b82 */ /* 0x000e640000000800 */
[----:B------:R-:W-:-:S04]  /*0ae0*/  IMAD.X R9, RZ, RZ, ~R0, P0 ;  /* 0x000000ffff097224 */ /* 0x000fc800000e0e00 */
[-C--:B------:R-:W-:Y:S02]  /*0af0*/  IMAD R0, R9, R26.reuse, RZ ;  /* 0x0000001a09007224 */ /* 0x080fe400078e02ff */
[----:B------:R-:W2:Y:S01]  /*0b00*/  LDC R11, c[0x0][0x608] ;  /* 0x00018200ff0b7b82 */ /* 0x000ea20000000800 */
[----:B------:R-:W-:-:S04]  /*0b10*/  IMAD.WIDE.U32 R8, R5, R26, R16 ;  /* 0x0000001a05087225 */ /* 0x000fc800078e0010 */
[----:B------:R-:W-:-:S03]  /*0b20*/  IMAD R5, R5, R27, R0 ;  /* 0x0000001b05057224 */ /* 0x000fc600078e0200 */
[----:B------:R-:W3:Y:S01]  /*0b30*/  LDC R12, c[0x0][0x658] ;  /* 0x00019600ff0c7b82 */ /* 0x000ee20000000800 */
[----:B0-----:R-:W-:Y:S01]  /*0b40*/  ISETP.NE.U32.AND P0, PT, R24, RZ, PT ;  /* 0x000000ff1800720c */ /* 0x001fe20003f05070 */
[----:B------:R-:W-:Y:S02]  /*0b50*/  IMAD.IADD R5, R9, 0x1, R5 ;  /* 0x0000000109057824 */ /* 0x000fe400078e0205 */
[----:B------:R-:W-:Y:S01]  /*0b60*/  IMAD.MOV.U32 R9, RZ, RZ, -0x1 ;  /* 0xffffffffff097424 */ /* 0x000fe200078e00ff */
[----:B------:R-:W-:-:S03]  /*0b70*/  ISETP.NE.AND.EX P0, PT, R25, RZ, PT, P0 ;  /* 0x000000ff1900720c */ /* 0x000fc60003f05300 */
[----:B------:R-:W0:Y:S01]  /*0b80*/  LDC R15, c[0x0][0x600] ;  /* 0x00018000ff0f7b82 */ /* 0x000e220000000800 */
[-CC-:B-1----:R-:W-:Y:S02]  /*0b90*/  SHF.R.U64 R13, R8, R6.reuse, R5.reuse ;  /* 0x00000006080d7219 */ /* 0x182fe40000001205 */
[----:B------:R-:W-:-:S05]  /*0ba0*/  SHF.R.U32.HI R0, RZ, R6, R5 ;  /* 0x00000006ff007219 */ /* 0x000fca0000011605 */
[----:B------:R-:W1:Y:S01]  /*0bb0*/  LDC R14, c[0x0][0x648] ;  /* 0x00019200ff0e7b82 */ /* 0x000e620000000800 */
[-CC-:B--2---:R-:W-:Y:S02]  /*0bc0*/  SHF.R.U64 R27, R13, R11.reuse, R0.reuse ;  /* 0x0000000b0d1b7219 */ /* 0x184fe40000001200 */
[----:B------:R-:W-:-:S05]  /*0bd0*/  SHF.R.U32.HI R5, RZ, R11, R0 ;  /* 0x0000000bff057219 */ /* 0x000fca0000011600 */
[----:B------:R-:W2:Y:S01]  /*0be0*/  LDC R20, c[0x0][0x638] ;  /* 0x00018e00ff147b82 */ /* 0x000ea20000000800 */
[-CC-:B---3--:R-:W-:Y:S02]  /*0bf0*/  SHF.R.U64 R26, R27, R12.reuse, R5.reuse ;  /* 0x0000000c1b1a7219 */ /* 0x188fe40000001205 */
[-C--:B------:R-:W-:Y:S02]  /*0c00*/  SHF.L.U32 R0, R9, R12.reuse, RZ ;  /* 0x0000000c09007219 */ /* 0x080fe400000006ff */
[----:B------:R-:W-:Y:S01]  /*0c10*/  SHF.R.U32.HI R5, RZ, R12, R5 ;  /* 0x0000000cff057219 */ /* 0x000fe20000011605 */
[----:B------:R-:W-:Y:S01]  /*0c20*/  IMAD.MOV.U32 R4, RZ, RZ, R26 ;  /* 0x000000ffff047224 */ /* 0x000fe200078e001a */
[----:B------:R-:W-:Y:S01]  /*0c30*/  LOP3.LUT R10, RZ, R0, RZ, 0x33, !PT ;  /* 0x00000000ff0a7212 */ /* 0x000fe200078e33ff */
[----:B------:R-:W3:Y:S01]  /*0c40*/  LDC R23, c[0x0][0x610] ;  /* 0x00018400ff177b82 */ /* 0x000ee20000000800 */
[----:B------:R-:W-:Y:S05]  /*0c50*/  @!P0 BRA `(.L_x_10) ;  /* 0x0000000000288947 */ /* 0x000fea0003800000 */
[----:B------:R-:W4:Y:S02]  /*0c60*/  LDC R9, c[0x0][0x64c] ;  /* 0x00019300ff097b82 */ /* 0x000f240000000800 */
[----:B----4-:R-:W-:-:S05]  /*0c70*/  IADD3 R9, P0, R26, R9, RZ ;  /* 0x000000091a097210 */ /* 0x010fca0007f1e0ff */
[----:B------:R-:W-:-:S04]  /*0c80*/  IMAD.X R11, RZ, RZ, R5, P0 ;  /* 0x000000ffff0b7224 */ /* 0x000fc800000e0605 */
[----:B------:R-:W-:-:S04]  /*0c90*/  IMAD.WIDE.U32 R4, R11, R24, RZ ;  /* 0x000000180b047225 */ /* 0x000fc800078e00ff */
[----:B------:R-:W-:-:S04]  /*0ca0*/  IMAD.WIDE.U32 R6, P0, R9, R25, R4 ;  /* 0x0000001909067225 */ /* 0x000fc80007800004 */
[----:B------:R-:W-:-:S04]  /*0cb0*/  IMAD.WIDE.U32 R4, R9, R24, RZ ;  /* 0x0000001809047225 */ /* 0x000fc800078e00ff */
[----:B------:R-:W-:Y:S01]  /*0cc0*/  IMAD.X R9, RZ, RZ, RZ, P0 ;  /* 0x000000ffff097224 */ /* 0x000fe200000e06ff */
[----:B------:R-:W-:Y:S01]  /*0cd0*/  IADD3 RZ, P0, R5, R6, RZ ;  /* 0x0000000605ff7210 */ /* 0x000fe20007f1e0ff */
[----:B------:R-:W-:-:S04]  /*0ce0*/  IMAD.MOV.U32 R8, RZ, RZ, R7 ;  /* 0x000000ffff087224 */ /* 0x000fc800078e0007 */
[----:B------:R-:W-:-:S08]  /*0cf0*/  IMAD.WIDE.U32.X R4, R11, R25, R8, P0 ;  /* 0x000000190b047225 */ /* 0x000fd000000e0408 */
.L_x_10:
[----:B-1----:R-:W-:Y:S02]  /*0d00*/  SHF.R.U64 R4, R4, R14, R5 ;  /* 0x0000000e04047219 */ /* 0x002fe40000001205 */
[----:B------:R-:W-:Y:S02]  /*0d10*/  SHF.L.U32 R0, R21, R12, RZ ;  /* 0x0000000c15007219 */ /* 0x000fe400000006ff */
[----:B------:R-:W-:Y:S01]  /*0d20*/  LOP3.LUT R5, R27, R10, RZ, 0xc0, !PT ;  /* 0x0000000a1b057212 */ /* 0x000fe200078ec0ff */
[----:B------:R-:W-:Y:S01]  /*0d30*/  IMAD.MOV R7, RZ, RZ, -R4 ;  /* 0x000000ffff077224 */ /* 0x000fe200078e0a04 */
[----:B0-----:R-:W-:Y:S02]  /*0d40*/  IADD3 R6, R15, -0x1, RZ ;  /* 0xffffffff0f067810 */ /* 0x001fe40007ffe0ff */
[----:B------:R-:W-:Y:S01]  /*0d50*/  SEL R3, R3, R30, !P1 ;  /* 0x0000001e03037207 */ /* 0x000fe20004800000 */
[----:B------:R-:W-:Y:S01]  /*0d60*/  IMAD R4, R0, R4, R5 ;  /* 0x0000000400047224 */ /* 0x000fe200078e0205 */
[----:B------:R-:W-:Y:S01]  /*0d70*/  LOP3.LUT R6, R13, R6, RZ, 0xc0, !PT ;  /* 0x000000060d067212 */ /* 0x000fe200078ec0ff */
[----:B--2---:R-:W-:-:S02]  /*0d80*/  IMAD R0, R7, R20, R26 ;  /* 0x0000001407007224 */ /* 0x004fc400078e021a */
[----:B---3--:R-:W-:Y:S02]  /*0d90*/  IMAD R3, R4, R23, R3 ;  /* 0x0000001704037224 */ /* 0x008fe400078e0203 */
[----:B------:R-:W-:Y:S02]  /*0da0*/  IMAD R152, R0, R15, R6 ;  /* 0x0000000f00987224 */ /* 0x000fe400078e0206 */
[----:B------:R-:W-:Y:S02]  /*0db0*/  IMAD.MOV.U32 R4, RZ, RZ, 0x1 ;  /* 0x00000001ff047424 */ /* 0x000fe400078e00ff */
[----:B------:R-:W-:Y:S01]  /*0dc0*/  IMAD.MOV.U32 R23, RZ, RZ, R28 ;  /* 0x000000ffff177224 */ /* 0x000fe200078e001c */
[----:B------:R-:W-:Y:S02]  /*0dd0*/  SEL R153, R152, R3, !P1 ;  /* 0x0000000398997207 */ /* 0x000fe40004800000 */
[----:B------:R-:W-:Y:S02]  /*0de0*/  PRMT R0, R4, 0x7610, R0 ;  /* 0x0000761004007816 */ /* 0x000fe40000000000 */
[----:B------:R-:W-:-:S07]  /*0df0*/  SEL R152, R3, R152, !P1 ;  /* 0x0000009803987207 */ /* 0x000fce0004800000 */
.L_x_8:
[----:B------:R-:W-:-:S08]  /*0e00*/  NOP ;  /* 0x0000000000007918 */ /* 0x000fd00000000000 */
[----:B------:R-:W0:Y:S02]  /*0e10*/  USETMAXREG.TRY_ALLOC.CTAPOOL UP0, 0xe8 ;  /* 0x000000e8000079c8 */ /* 0x000e240008000600 */
[----:B0-----:R-:W-:-:S13]  /*0e20*/  PLOP3.LUT P0, PT, PT, PT, UP0, 0x80, 0x0 ;  /* 0x000000000000781c */ /* 0x001fda0003f0f008 */
[----:B------:R-:W-:Y:S05]  /*0e30*/  @!P0 BRA `(.L_x_8) ;  /* 0xfffffffc00f08947 */ /* 0x000fea000383ffff */
[----:B------:R-:W-:Y:S01]  /*0e40*/  ULDC.64 UR4, c[0x0][0x598] ;  /* 0x0001660000047ab9 */ /* 0x000fe20000000a00 */
[----:B------:R-:W-:Y:S01]  /*0e50*/  ULDC.64 UR36, c[0x0][0x208] ;  /* 0x0000820000247ab9 */ /* 0x000fe20000000a00 */
[----:B------:R-:W-:-:S04]  /*0e60*/  ISETP.NE.U32.AND P0, PT, RZ, UR4, PT ;  /* 0x00000004ff007c0c */ /* 0x000fc8000bf05070 */
[----:B------:R-:W-:-:S13]  /*0e70*/  ISETP.NE.AND.EX P0, PT, RZ, UR5, PT, P0 ;  /* 0x00000005ff007c0c */ /* 0x000fda000bf05300 */
[----:B------:R-:W-:Y:S05]  /*0e80*/  @!P0 BRA `(.L_x_11) ;  /* 0x00000000001c8947 */ /* 0x000fea0003800000 */
[----:B------:R-:W0:Y:S02]  /*0e90*/  LDC.64 R4, c[0x0][0x598] ;  /* 0x00016600ff047b82 */ /* 0x000e240000000a00 */
[----:B0-----:R-:W2:Y:S02]  /*0ea0*/  LDG.E.64 R4, desc[UR36][R4.64] ;  /* 0x0000002404047981 */ /* 0x001ea4000c1e1b00 */
[----:B--2---:R-:W-:-:S04]  /*0eb0*/  ISETP.NE.U32.AND P0, PT, R4, RZ, PT ;  /* 0x000000ff0400720c */ /* 0x004fc80003f05070 */
[----:B------:R-:W-:-:S13]  /*0ec0*/  ISETP.NE.AND.EX P0, PT, R5, RZ, PT, P0 ;  /* 0x000000ff0500720c */ /* 0x000fda0003f05300 */
[----:B------:R-:W-:Y:S05]  /*0ed0*/  @!P0 BRA `(.L_x_11) ;  /* 0x0000000000088947 */ /* 0x000fea0003800000 */
[----:B------:R0:W5:Y:S01]  /*0ee0*/  LD.E R154, desc[UR36][R4.64] ;  /* 0x00000024049a7980 */ /* 0x000162000c101900 */
[----:B------:R-:W-:Y:S05]  /*0ef0*/  BRA `(.L_x_12) ;  /* 0x0000000000247947 */ /* 0x000fea0003800000 */
.L_x_11:
[----:B------:R-:W-:Y:S02]  /*0f00*/  ULDC.64 UR4, c[0x0][0x588] ;  /* 0x0001620000047ab9 */ /* 0x000fe40000000a00 */
[----:B------:R-:W-:-:S04]  /*0f10*/  ISETP.NE.U32.AND P0, PT, RZ, UR4, PT ;  /* 0x00000004ff007c0c */ /* 0x000fc8000bf05070 */
[----:B------:R-:W-:-:S13]  /*0f20*/  ISETP.NE.AND.EX P0, PT, RZ, UR5, PT, P0 ;  /* 0x00000005ff007c0c */ /* 0x000fda000bf05300 */
[----:B------:R-:W-:Y:S05]  /*0f30*/  @!P0 BRA `(.L_x_13) ;  /* 0x00000000000c8947 */ /* 0x000fea0003800000 */
[----:B------:R-:W0:Y:S02]  /*0f40*/  LDC.64 R154, c[0x0][0x588] ;  /* 0x00016200ff9a7b82 */ /* 0x000e240000000a00 */
[----:B0-----:R1:W5:Y:S01]  /*0f50*/  LDG.E R154, desc[UR36][R154.64] ;  /* 0x000000249a9a7981 */ /* 0x001362000c1e1900 */
[----:B------:R-:W-:Y:S05]  /*0f60*/  BRA `(.L_x_12) ;  /* 0x0000000000087947 */ /* 0x000fea0003800000 */
.L_x_13:
[----:B------:R-:W-:Y:S02]  /*0f70*/  ULDC UR4, c[0x0][0x580] ;  /* 0x0001600000047ab9 */ /* 0x000fe40000000800 */
[----:B------:R-:W-:-:S07]  /*0f80*/  IMAD.U32 R154, RZ, RZ, UR4 ;  /* 0x00000004ff9a7e24 */ /* 0x000fce000f8e00ff */
.L_x_12:
[----:B------:R-:W-:Y:S02]  /*0f90*/  ULDC.64 UR4, c[0x0][0x5a0] ;  /* 0x0001680000047ab9 */ /* 0x000fe40000000a00 */
[----:B------:R-:W-:-:S04]  /*0fa0*/  ISETP.NE.U32.AND P0, PT, RZ, UR4, PT ;  /* 0x00000004ff007c0c */ /* 0x000fc8000bf05070 */
[----:B------:R-:W-:-:S13]  /*0fb0*/  ISETP.NE.AND.EX P0, PT, RZ, UR5, PT, P0 ;  /* 0x00000005ff007c0c */ /* 0x000fda000bf05300 */
[----:B------:R-:W-:Y:S05]  /*0fc0*/  @!P0 BRA `(.L_x_14) ;  /* 0x00000000001c8947 */ /* 0x000fea0003800000 */
[----:B0-----:R-:W0:Y:S02]  /*0fd0*/  LDC.64 R4, c[0x0][0x5a0] ;  /* 0x00016800ff047b82 */ /* 0x001e240000000a00 */
[----:B0-----:R-:W2:Y:S02]  /*0fe0*/  LDG.E.64 R4, desc[UR36][R4.64] ;  /* 0x0000002404047981 */ /* 0x001ea4000c1e1b00 */
[----:B--2---:R-:W-:-:S04]  /*0ff0*/  ISETP.NE.U32.AND P0, PT, R4, RZ, PT ;  /* 0x000000ff0400720c */ /* 0x004fc80003f05070 */
[----:B------:R-:W-:-:S13]  /*1000*/  ISETP.NE.AND.EX P0, PT, R5, RZ, PT, P0 ;  /* 0x000000ff0500720c */ /* 0x000fda0003f05300 */
[----:B------:R-:W-:Y:S05]  /*1010*/  @!P0 BRA `(.L_x_14) ;  /* 0x0000000000088947 */ /* 0x000fea0003800000 */
[----:B-1----:R0:W5:Y:S01]  /*1020*/  LD.E R155, desc[UR36][R4.64] ;  /* 0x00000024049b7980 */ /* 0x002162000c101900 */
[----:B------:R-:W-:Y:S05]  /*1030*/  BRA `(.L_x_15) ;  /* 0x0000000000247947 */ /* 0x000fea0003800000 */
.L_x_14:
[----:B------:R-:W-:Y:S02]  /*1040*/  ULDC.64 UR4, c[0x0][0x590] ;  /* 0x0001640000047ab9 */ /* 0x000fe40000000a00 */
[----:B------:R-:W-:-:S04]  /*1050*/  ISETP.NE.U32.AND P0, PT, RZ, UR4, PT ;  /* 0x00000004ff007c0c */ /* 0x000fc8000bf05070 */
[----:B------:R-:W-:-:S13]  /*1060*/  ISETP.NE.AND.EX P0, PT, RZ, UR5, PT, P0 ;  /* 0x00000005ff007c0c */ /* 0x000fda000bf05300 */
[----:B------:R-:W-:Y:S05]  /*1070*/  @!P0 BRA `(.L_x_16) ;  /* 0x00000000000c8947 */ /* 0x000fea0003800000 */
[----:B0-----:R-:W1:Y:S02]  /*1080*/  LDC.64 R4, c[0x0][0x590] ;  /* 0x00016400ff047b82 */ /* 0x001e640000000a00 */
[----:B-1----:R1:W5:Y:S01]  /*1090*/  LDG.E R155, desc[UR36][R4.64] ;  /* 0x00000024049b7981 */ /* 0x002362000c1e1900 */
[----:B------:R-:W-:Y:S05]  /*10a0*/  BRA `(.L_x_15) ;  /* 0x0000000000087947 */ /* 0x000fea0003800000 */
.L_x_16:
[----:B------:R-:W-:Y:S02]  /*10b0*/  ULDC UR4, c[0x0][0x584] ;  /* 0x0001610000047ab9 */ /* 0x000fe40000000800 */
[----:B-1----:R-:W-:-:S07]  /*10c0*/  IMAD.U32 R155, RZ, RZ, UR4 ;  /* 0x00000004ff9b7e24 */ /* 0x002fce000f8e00ff */
.L_x_15:
[----:B------:R-:W-:-:S13]  /*10d0*/  LOP3.LUT P0, RZ, R0, 0xff, RZ, 0xc0, !PT ;  /* 0x000000ff00ff7812 */ /* 0x000fda000780c0ff */
[----:B------:R-:W-:Y:S05]  /*10e0*/  @!P0 EXIT ;  /* 0x000000000000894d */ /* 0x000fea0003800000 */
[----:B------:R-:W-:Y:S01]  /*10f0*/  ULDC UR4, c[0x0][0x28c] ;  /* 0x0000a30000047ab9 */ /* 0x000fe20000000800 */
[----:B------:R-:W-:Y:S01]  /*1100*/  LOP3.LUT R164, R19, 0x1, RZ, 0xfc, !PT ;  /* 0x0000000113a47812 */ /* 0x000fe200078efcff */
[----:B------:R-:W-:Y:S01]  /*1110*/  UIADD3 UR4, UR4, 0x7f, URZ ;  /* 0x0000007f04047890 */ /* 0x000fe2000fffe03f */
[----:B------:R-:W-:Y:S01]  /*1120*/  UMOV UR38, URZ ;  /* 0x0000003f00267c82 */ /* 0x000fe20008000000 */
[----:B------:R-:W-:Y:S02]  /*1130*/  UMOV UR39, URZ ;  /* 0x0000003f00277c82 */ /* 0x000fe40008000000 */
[----:B------:R-:W-:-:S04]  /*1140*/  USHF.R.S32.HI UR5, URZ, 0x1f, UR4 ;  /* 0x0000001f3f057899 */ /* 0x000fc80008011404 */
[----:B------:R-:W-:-:S04]  /*1150*/  ULEA.HI UR5, UR5, UR4, URZ, 0x7 ;  /* 0x0000000405057291 */ /* 0x000fc8000f8f383f */
[----:B------:R-:W-:-:S12]  /*1160*/  USHF.R.S32.HI UR40, URZ, 0x7, UR5 ;  /* 0x000000073f287899 */ /* 0x000fd80008011405 */
.L_x_290:
[----:B------:R-:W-:Y:S01]  /*1170*/  LOP3.LUT R0, R18, 0x80, RZ, 0xc0, !PT ;  /* 0x0000008012007812 */ /* 0x000fe200078ec0ff */
[----:B--2---:R-:W2:Y:S01]  /*1180*/  S2UR UR7, SR_CgaCtaId ;  /* 0x00000000000779c3 */ /* 0x004ea20000008800 */
[----:B------:R-:W-:Y:S02]  /*1190*/  UMOV UR6, 0x400 ;  /* 0x0000040000067882 */ /* 0x000fe40000000000 */
[----:B------:R-:W-:-:S06]  /*11a0*/  SHF.R.U32.HI R0, RZ, 0x7, R0 ;  /* 0x00000007ff007819 */ /* 0x000fcc0000011600 */
[----:B---3--:R-:W3:Y:S01]  /*11b0*/  SHFL.IDX PT, R0, R0, RZ, 0x1f ;  /* 0x00001fff00007589 */ /* 0x008ee200000e0000 */
[----:B--2---:R-:W-:Y:S01]  /*11c0*/  ULEA UR6, UR7, UR6, 0x18 ;  /* 0x0000000607067291 */ /* 0x004fe2000f8ec03f */
[----:B---3--:R-:W-:-:S13]  /*11d0*/  R2UR UR4, R0 ;  /* 0x00000000000472ca */ /* 0x008fda00000e0000 */
[----:B------:R-:W-:-:S04]  /*11e0*/  ULEA.HI UR5, UR4, UR4, URZ, 0x1 ;  /* 0x0000000404057291 */ /* 0x000fc8000f8f083f */
[----:B------:R-:W-:-:S04]  /*11f0*/  ULOP3.LUT UR5, UR5, 0x7fffe, URZ, 0xc0, !UPT ;  /* 0x0007fffe05057892 */ /* 0x000fc8000f8ec03f */
[----:B------:R-:W-:-:S03]  /*1200*/  UIADD3 UR5, UR4, -UR5, URZ ;  /* 0x8000000504057290 */ /* 0x000fc6000fffe03f */
[----:B------:R-:W-:Y:S01]  /*1210*/  ULDC UR4, c[0x0][0x28c] ;  /* 0x0000a30000047ab9 */ /* 0x000fe20000000800 */
[----:B------:R-:W-:Y:S01]  /*1220*/  ULEA UR5, UR5, UR6, 0xd ;  /* 0x0000000605057291 */ /* 0x000fe2000f8e683f */
[----:B------:R-:W-:-:S03]  /*1230*/  ISETP.LT.AND P0, PT, RZ, UR4, PT ;  /* 0x00000004ff007c0c */ /* 0x000fc6000bf01270 */
[----:B------:R-:W-:-:S04]  /*1240*/  UIADD3 UR5, UR5, 0x100, URZ ;  /* 0x0000010005057890 */ /* 0x000fc8000fffe03f */
[----:B------:R-:W-:-:S04]  /*1250*/  USHF.R.U32.HI UR5, URZ, 0x4, UR5 ;  /* 0x000000043f057899 */ /* 0x000fc80008011605 */
[----:B------:R-:W-:Y:S02]  /*1260*/  ULOP3.LUT UR41, UR5, 0x3fff, URZ, 0xc0, !UPT ;  /* 0x00003fff05297892 */ /* 0x000fe4000f8ec03f */
[----:B-1--45:R-:W-:Y:S10]  /*1270*/  @P0 BRA `(.L_x_17) ;  /* 0x0000000000400947 */ /* 0x032ff40003800000 */
[----:B------:R-:W-:Y:S01]  /*1280*/  MOV R0, 0x0 ;  /* 0x0000000000007802 */ /* 0x000fe20000000f00 */
[----:B------:R-:W-:Y:S01]  /*1290*/  ULDC.64 UR4, c[0x4][0x68] ;  /* 0x01001a0000047ab9 */ /* 0x000fe20000000a00 */
[----:B------:R-:W-:Y:S01]  /*12a0*/  ULDC.64 UR6, c[0x4][0x8] ;  /* 0x0100020000067ab9 */ /* 0x000fe20000000a00 */
[----:B01----:R-:W-:Y:S01]  /*12b0*/  IMAD.U32 R4, RZ, RZ, UR4 ;  /* 0x00000004ff047e24 */ /* 0x003fe2000f8e00ff */
[----:B------:R0:W1:Y:S01]  /*12c0*/  LDC.64 R14, c[0x4][R0] ;  /* 0x01000000000e7b82 */ /* 0x0000620000000a00 */
[----:B------:R-:W-:Y:S01]  /*12d0*/  IMAD.U32 R5, RZ, RZ, UR5 ;  /* 0x00000005ff057e24 */ /* 0x000fe2000f8e00ff */
[----:B------:R-:W-:Y:S01]  /*12e0*/  ULDC.64 UR4, c[0x4][0x70] ;  /* 0x01001c0000047ab9 */ /* 0x000fe20000000a00 */
[----:B------:R-:W-:Y:S01]  /*12f0*/  IMAD.U32 R10, RZ, RZ, UR6 ;  /* 0x00000006ff0a7e24 */ /* 0x000fe2000f8e00ff */
[----:B------:R-:W-:Y:S01]  /*1300*/  MOV R11, UR7 ;  /* 0x00000007000b7c02 */ /* 0x000fe20008000f00 */
[----:B------:R-:W-:Y:S02]  /*1310*/  IMAD.U32 R6, RZ, RZ, UR4 ;  /* 0x00000004ff067e24 */ /* 0x000fe4000f8e00ff */
[----:B------:R-:W-:-:S02]  /*1320*/  IMAD.U32 R7, RZ, RZ, UR5 ;  /* 0x00000005ff077e24 */ /* 0x000fc4000f8e00ff */
[----:B------:R-:W-:Y:S02]  /*1330*/  IMAD.MOV.U32 R8, RZ, RZ, 0x1e1 ;  /* 0x000001e1ff087424 */ /* 0x000fe400078e00ff */
[----:B------:R-:W-:Y:S02]  /*1340*/  IMAD.MOV.U32 R12, RZ, RZ, 0x1 ;  /* 0x00000001ff0c7424 */ /* 0x000fe400078e00ff */
[----:B0-----:R-:W-:-:S07]  /*1350*/  IMAD.MOV.U32 R13, RZ, RZ, RZ ;  /* 0x000000ffff0d7224 */ /* 0x001fce00078e00ff */
[----:B------:R-:W-:-:S07]  /*1360*/  LEPC R20, `(.L_x_17) ;  /* 0x000000001014794e */ /* 0x000fce0000000000 */
[----:B-1---5:R-:W-:Y:S05]  /*1370*/  CALL.ABS.NOINC R14 ;  /* 0x000000000e007343 */ /* 0x022fea0003c00000 */
.L_x_17:
[----:B------:R-:W-:-:S13]  /*1380*/  ISETP.NE.AND P0, PT, R164, 0x3, PT ;  /* 0x00000003a400780c */ /* 0x000fda0003f05270 */
[----:B------:R-:W-:Y:S05]  /*1390*/  @!P0 BRA `(.L_x_18) ;  /* 0x0000000000048947 */ /* 0x000fea0003800000 */
[----:B------:R-:W-:Y:S01]  /*13a0*/  BPT.TRAP 0x1 ;  /* 0x000000040000795c */ /* 0x000fe20000300000 */
.L_x_18:
[----:B------:R-:W2:Y:S01]  /*13b0*/  S2UR UR5, SR_CgaCtaId ;  /* 0x00000000000579c3 */ /* 0x000ea20000008800 */
[----:B------:R-:W-:Y:S01]  /*13c0*/  UMOV UR4, 0x400 ;  /* 0x0000040000047882 */ /* 0x000fe20000000000 */
[----:B------:R-:W-:Y:S02]  /*13d0*/  IMAD.U32 R0, RZ, RZ, UR38 ;  /* 0x00000026ff007e24 */ /* 0x000fe4000f8e00ff */
[----:B------:R-:W-:-:S03]  /*13e0*/  IMAD.U32 R3, RZ, RZ, UR39 ;  /* 0x00000027ff037e24 */ /* 0x000fc6000f8e00ff */
[----:B------:R-:W-:Y:S01]  /*13f0*/  SHF.L.U32 R0, R0, 0x1f, RZ ;  /* 0x0000001f00007819 */ /* 0x000fe200000006ff */
[----:B--2---:R-:W-:-:S06]  /*1400*/  ULEA UR4, UR5, UR4, 0x18 ;  /* 0x0000000405047291 */ /* 0x004fcc000f8ec03f */
[----:B------:R-:W-:-:S04]  /*1410*/  IMAD.U32 R6, RZ, RZ, UR4 ;  /* 0x00000004ff067e24 */ /* 0x000fc8000f8e00ff */
[----:B------:R-:W-:-:S04]  /*1420*/  IMAD R3, R3, 0x8, R6 ;  /* 0x0000000803037824 */ /* 0x000fc800078e0206 */
[----:B------:R2:W3:Y:S01]  /*1430*/  SYNCS.PHASECHK.TRANS64.TRYWAIT P1, [R3+URZ], R0 ;  /* 0x00000000030075a7 */ /* 0x0004e2000802017f */
[----:B------:R-:W-:Y:S05]  /*1440*/  @!P0 BRA `(.L_x_19) ;  /* 0x0000000000048947 */ /* 0x000fea0003800000 */
[----:B------:R-:W-:Y:S01]  /*1450*/  BPT.TRAP 0x1 ;  /* 0x000000040000795c */ /* 0x000fe20000300000 */
.L_x_19:
[----:B---3--:R-:W-:Y:S05]  /*1460*/  @P1 BRA `(.L_x_20) ;  /* 0x0000000000081947 */ /* 0x008fea0003800000 */
[----:B------:R-:W3:Y:S02]  /*1470*/  SYNCS.PHASECHK.TRANS64.TRYWAIT P1, [R3+URZ], R0 ;  /* 0x00000000030075a7 */ /* 0x000ee4000802017f */
[----:B---3--:R-:W-:Y:S05]  /*1480*/  @!P1 BRA `(.L_x_21) ;  /* 0x000000b400909947 */ /* 0x008fea0003800000 */
.L_x_20:
[----:B------:R-:W-:-:S04]  /*1490*/  UISETP.LT.AND UP0, UPT, UR40, 0x1, UPT ;  /* 0x000000012800788c */ /* 0x000fc8000bf01270 */
[----:B------:R-:W-:-:S06]  /*14a0*/  USEL UR4, UR40, 0x1, UP0 ;  /* 0x0000000128047887 */ /* 0x000fcc0008000000 */
[----:B--23--:R-:W-:Y:S01]  /*14b0*/  IMAD.U32 R0, RZ, RZ, UR4 ;  /* 0x00000004ff007e24 */ /* 0x00cfe2000f8e00ff */
[----:B------:R-:W-:Y:S05]  /*14c0*/  WARPSYNC.ALL ;  /* 0x0000000000007948 */ /* 0x000fea0003800000 */
[----:B------:R-:W-:-:S04]  /*14d0*/  IADD3 R0, -R0, UR40, RZ ;  /* 0x0000002800007c10 */ /* 0x000fc8000fffe1ff */
[----:B------:R-:W-:Y:S02]  /*14e0*/  ISETP.GE.AND P1, PT, R0, 0x1, PT ;  /* 0x000000010000780c */ /* 0x000fe40003f26270 */
[----:B------:R-:W-:Y:S01]  /*14f0*/  R2UR UR4, R6 ;  /* 0x00000000060472ca */ /* 0x000fe200000e0000 */
[----:B------:R-:W-:Y:S01]  /*1500*/  WARPGROUP.ARRIVE ;  /* 0x00000000000079c5 */ /* 0x000fe20000000000 */
[----:B------:R-:W-:Y:S01]  /*1510*/  UMOV UR9, 0x40000040 ;  /* 0x4000004000097882 */ /* 0x000fe20000000000 */
[----:B------:R-:W-:Y:S01]  /*1520*/  UMOV UR11, 0x40000040 ;  /* 0x40000040000b7882 */ /* 0x000fe20000000000 */
[----:B------:R-:W-:Y:S01]  /*1530*/  UMOV UR13, 0x40000040 ;  /* 0x40000040000d7882 */ /* 0x000fe20000000000 */
[----:B------:R-:W-:-:S08]  /*1540*/  UMOV UR15, UR11 ;  /* 0x0000000b000f7c82 */ /* 0x000fd00008000000 */
[----:B------:R-:W-:-:S04]  /*1550*/  UIADD3 UR4, UR4, 0x30100, URZ ;  /* 0x0003010004047890 */ /* 0x000fc8000fffe03f */
[----:B------:R-:W-:-:S04]  /*1560*/  USHF.R.U32.HI UR4, URZ, 0x4, UR4 ;  /* 0x000000043f047899 */ /* 0x000fc80008011604 */
[----:B------:R-:W-:Y:S02]  /*1570*/  ULOP3.LUT UR5, UR4, 0x3fff, URZ, 0xc0, !UPT ;  /* 0x00003fff04057892 */ /* 0x000fe4000f8ec03f */
[----:B------:R-:W-:Y:S02]  /*1580*/  ULOP3.LUT UR4, UR41, 0x10000, URZ, 0xfc, !UPT ;  /* 0x0001000029047892 */ /* 0x000fe4000f8efc3f */
[----:B------:R-:W-:Y:S02]  /*1590*/  ULOP3.LUT UR5, UR5, 0x10000, URZ, 0xfc, !UPT ;  /* 0x0001000005057892 */ /* 0x000fe4000f8efc3f */
[----:B------:R-:W-:Y:S02]  /*15a0*/  ULEA UR8, UR39, UR4, 0xc ;  /* 0x0000000427087291 */ /* 0x000fe4000f8e603f */
[----:B------:R-:W-:Y:S02]  /*15b0*/  ULEA UR6, UR39, UR5, 0xb ;  /* 0x0000000527067291 */ /* 0x000fe4000f8e583f */
[----:B------:R-:W-:-:S05]  /*15c0*/  UIADD3 UR12, UR8, 0x400, URZ ;  /* 0x00000400080c7890 */ /* 0x000fca000fffe03f */
[----:B------:R-:W-:Y:S02]  /*15d0*/  UMOV UR10, UR6 ;  /* 0x00000006000a7c82 */ /* 0x000fe40008000000 */
[----:B------:R-:W-:Y:S01]  /*15e0*/  HGMMA.64x128x16.F32.BF16 R88, gdesc[UR8], RZ, !UPT, gsb0 ;  /* 0x01e00000085879f0 */ /* 0x000fe2000c0018ff */
[----:B------:R-:W-:Y:S02]  /*15f0*/  UMOV UR14, UR10 ;  /* 0x0000000a000e7c82 */ /* 0x000fe40008000000 */
[----:B------:R-:W-:Y:S02]  /*1600*/  WARPGROUP.DEPBAR.LE gsb0, 0x0 ;  /* 0x00008000000079c5 */ /* 0x000fe40000010000 */
[----:B------:R-:W-:-:S07]  /*1610*/  WARPGROUP.ARRIVE ;  /* 0x00000000000079c5 */ /* 0x000fce0000000000 */
[----:B------:R-:W-:Y:S01]  /*1620*/  HGMMA.64x128x16.F32.BF16 R24, gdesc[UR12], RZ, !UPT, gsb0 ;  /* 0x01e000000c1879f0 */ /* 0x000fe2000c0018ff */
[----:B------:R-:W-:Y:S02]  /*1630*/  UIADD3 UR12, UR8, 0x2, URZ ;  /* 0x00000002080c7890 */ /* 0x000fe4000fffe03f */
[----:B------:R-:W-:Y:S01]  /*1640*/  UIADD3 UR14, UR6, 0x2, URZ ;  /* 0x00000002060e7890 */ /* 0x000fe2000fffe03f */
[----:B------:R-:W-:Y:S01]  /*1650*/  UMOV UR13, 0x40000040 ;  /* 0x40000040000d7882 */ /* 0x000fe20000000000 */
[----:B------:R-:W-:Y:S01]  /*1660*/  UMOV UR15, 0x40000040 ;  /* 0x40000040000f7882 */ /* 0x000fe20000000000 */
[----:B------:R-:W-:Y:S02]  /*1670*/  WARPGROUP.DEPBAR.LE gsb0, 0x0 ;  /* 0x00008000000079c5 */ /* 0x000fe40000010000 */
[----:B------:R-:W-:-:S06]  /*1680*/  WARPGROUP.ARRIVE ;  /* 0x00000000000079c5 */ /* 0x000fcc0000000000 */
[----:B------:R-:W-:Y:S01]  /*1690*/  HGMMA.64x128x16.F32.BF16 R88, gdesc[UR12], R88, gsb0 ;  /* 0x01e000000c5879f0 */ /* 0x000fe20008001858 */
[----:B------:R-:W-:Y:S01]  /*16a0*/  UIADD3 UR12, UR8, 0x402, URZ ;  /* 0x00000402080c7890 */ /* 0x000fe2000fffe03f */
[----:B------:R-:W-:Y:S01]  /*16b0*/  UMOV UR13, 0x40000040 ;  /* 0x40000040000d7882 */ /* 0x000fe20000000000 */
[----:B------:R-:W-:Y:S02]  /*16c0*/  WARPGROUP.DEPBAR.LE gsb0, 0x0 ;  /* 0x00008000000079c5 */ /* 0x000fe40000010000 */
[----:B------:R-:W-:-:S07]  /*16d0*/  WARPGROUP.ARRIVE ;  /* 0x00000000000079c5 */ /* 0x000fce0000000000 */
[----:B------:R-:W-:Y:S01]  /*16e0*/  HGMMA.64x128x16.F32.BF16 R24, gdesc[UR12], R24, gsb0 ;  /* 0x01e000000c1879f0 */ /* 0x000fe20008001818 */
        /* <DEDUP_REMOVED lines=71> */
[----:B------:R-:W-:Y:S03]  /*1b60*/  HGMMA.64x128x16.F32.BF16 R24, gdesc[UR12], R24, gsb0 ;  /* 0x01e000000c1879f0 */ /* 0x000fe60008001818 */
[----:B------:R-:W-:Y:S02]  /*1b70*/  WARPGROUP.DEPBAR.LE gsb0, 0x0 ;  /* 0x00008000000079c5 */ /* 0x000fe40000010000 */
[----:B------:R-:W-:Y:S05]  /*1b80*/  @!P1 BRA `(.L_x_22) ;  /* 0x0000000800349947 */ /* 0x000fea0003800000 */
[----:B------:R-:W-:Y:S02]  /*1b90*/  UIADD3 UR6, UR39, 0x1, URZ ;  /* 0x0000000127067890 */ /* 0x000fe4000fffe03f */
[----:B------:R-:W-:Y:S02]  /*1ba0*/  IMAD.U32 R3, RZ, RZ, UR39 ;  /* 0x00000027ff037e24 */ /* 0x000fe4000f8e00ff */
[----:B------:R-:W-:-:S04]  /*1bb0*/  UISETP.NE.AND UP0, UPT, UR6, 0x3, UPT ;  /* 0x000000030600788c */ /* 0x000fc8000bf05270 */
[----:B------:R-:W-:Y:S02]  /*1bc0*/  USEL UR7, URZ, 0x1, UP0 ;  /* 0x000000013f077887 */ /* 0x000fe40008000000 */
[----:B------:R-:W-:Y:S02]  /*1bd0*/  USEL UR6, UR6, URZ, UP0 ;  /* 0x0000003f06067287 */ /* 0x000fe40008000000 */
[----:B------:R-:W-:-:S06]  /*1be0*/  ULOP3.LUT UR7, UR38, UR7, URZ, 0x3c, !UPT ;  /* 0x0000000726077292 */ /* 0x000fcc000f8e3c3f */
[----:B------:R-:W-:-:S07]  /*1bf0*/  IMAD.U32 R7, RZ, RZ, UR7 ;  /* 0x00000007ff077e24 */ /* 0x000fce000f8e00ff */
.L_x_29:
[----:B------:R-:W-:Y:S05]  /*1c00*/  @!P0 BRA `(.L_x_23) ;  /* 0x0000000000048947 */ /* 0x000fea0003800000 */
[----:B------:R-:W-:Y:S01]  /*1c10*/  BPT.TRAP 0x1 ;  /* 0x000000040000795c */ /* 0x000fe20000300000 */
.L_x_23:
[----:B------:R-:W2:Y:S01]  /*1c20*/  S2UR UR8, SR_CgaCtaId ;  /* 0x00000000000879c3 */ /* 0x000ea20000008800 */
[----:B------:R-:W-:Y:S01]  /*1c30*/  UMOV UR7, 0x400 ;  /* 0x0000040000077882 */ /* 0x000fe20000000000 */
[----:B01----:R-:W-:Y:S02]  /*1c40*/  MOV R5, UR6 ;  /* 0x0000000600057c02 */ /* 0x003fe40008000f00 */
[----:B------:R-:W-:Y:S01]  /*1c50*/  SHF.L.U32 R4, R7, 0x1f, RZ ;  /* 0x0000001f07047819 */ /* 0x000fe200000006ff */
[----:B--2---:R-:W-:-:S06]  /*1c60*/  ULEA UR7, UR8, UR7, 0x18 ;  /* 0x0000000708077291 */ /* 0x004fcc000f8ec03f */
[----:B------:R-:W-:-:S04]  /*1c70*/  IMAD.U32 R6, RZ, RZ, UR7 ;  /* 0x00000007ff067e24 */ /* 0x000fc8000f8e00ff */
[----:B------:R-:W-:-:S04]  /*1c80*/  IMAD R5, R5, 0x8, R6 ;  /* 0x0000000805057824 */ /* 0x000fc800078e0206 */
[----:B------:R0:W1:Y:S01]  /*1c90*/  SYNCS.PHASECHK.TRANS64.TRYWAIT P1, [R5+URZ], R4 ;  /* 0x00000004050075a7 */ /* 0x000062000802017f */
[----:B------:R-:W-:Y:S05]  /*1ca0*/  @!P0 BRA `(.L_x_24) ;  /* 0x0000000000048947 */ /* 0x000fea0003800000 */
[----:B------:R-:W-:Y:S01]  /*1cb0*/  BPT.TRAP 0x1 ;  /* 0x000000040000795c */ /* 0x000fe20000300000 */
.L_x_24:
[----:B-1----:R-:W-:Y:S05]  /*1cc0*/  @P1 BRA `(.L_x_25) ;  /* 0x0000000000081947 */ /* 0x002fea0003800000 */
[----:B------:R-:W1:Y:S02]  /*1cd0*/  SYNCS.PHASECHK.TRANS64.TRYWAIT P1, [R5+URZ], R4 ;  /* 0x00000004050075a7 */ /* 0x000e64000802017f */
[----:B-1----:R-:W-:Y:S05]  /*1ce0*/  @!P1 BRA `(.L_x_26) ;  /* 0x000000ac008c9947 */ /* 0x002fea0003800000 */
.L_x_25:
[----:B------:R-:W-:Y:S01]  /*1cf0*/  ULEA UR10, UR6, UR4, 0xc ;  /* 0x00000004060a7291 */ /* 0x000fe2000f8e603f */
[----:B------:R-:W-:Y:S01]  /*1d00*/  WARPGROUP.ARRIVE ;  /* 0x00000000000079c5 */ /* 0x000fe20000000000 */
[----:B------:R-:W-:Y:S01]  /*1d10*/  ULEA UR8, UR6, UR5, 0xb ;  /* 0x0000000506087291 */ /* 0x000fe2000f8e583f */
[----:B------:R-:W-:Y:S01]  /*1d20*/  UMOV UR13, 0x40000040 ;  /* 0x40000040000d7882 */ /* 0x000fe20000000000 */
[----:B------:R-:W-:-:S03]  /*1d30*/  UMOV UR15, 0x40000040 ;  /* 0x40000040000f7882 */ /* 0x000fc60000000000 */
[----:B------:R-:W-:Y:S02]  /*1d40*/  UMOV UR12, UR10 ;  /* 0x0000000a000c7c82 */ /* 0x000fe40008000000 */
[----:B------:R-:W-:Y:S02]  /*1d50*/  UMOV UR14, UR8 ;  /* 0x00000008000e7c82 */ /* 0x000fe40008000000 */
        /* <DEDUP_REMOVED lines=92> */
[----:B------:R-:W-:Y:S01]  /*2320*/  BPT.TRAP 0x1 ;  /* 0x000000040000795c */ /* 0x000fe20000300000 */
.L_x_27:
[----:B------:R-:W-:-:S13]  /*2330*/  ISETP.NE.AND P1, PT, R156, RZ, PT ;  /* 0x000000ff9c00720c */ /* 0x000fda0003f25270 */
[----:B01----:R-:W-:-:S04]  /*2340*/  @P1 IMAD R4, R3, 0x8, R6 ;  /* 0x0000000803041824 */ /* 0x003fc800078e0206 */
[----:B------:R-:W-:-:S05]  /*2350*/  @P1 VIADD R5, R4, 0x18 ;  /* 0x0000001804051836 */ /* 0x000fca0000000000 */
[----:B------:R-:W-:-:S04]  /*2360*/  @P1 PRMT R5, R22, 0x654, R5 ;  /* 0x0000065416051816 */ /* 0x000fc80000000005 */
[----:B------:R0:W-:Y:S01]  /*2370*/  @P1 SYNCS.ARRIVE.TRANS64.RED.A1T0 RZ, [R5+URZ], RZ ;  /* 0x000000ff05ff19a7 */ /* 0x0001e2000810043f */
[----:B------:R-:W-:-:S13]  /*2380*/  ISETP.GT.U32.AND P1, PT, R19, 0x1, PT ;  /* 0x000000011300780c */ /* 0x000fda0003f24070 */
[----:B0-----:R-:W-:Y:S05]  /*2390*/  @P1 BRA `(.L_x_28) ;  /* 0x0000000000041947 */ /* 0x001fea0003800000 */
[----:B------:R-:W-:Y:S01]  /*23a0*/  BPT.TRAP 0x1 ;  /* 0x000000040000795c */ /* 0x000fe20000300000 */
.L_x_28:
[----:B------:R-:W-:Y:S01]  /*23b0*/  UIADD3 UR6, UR6, 0x1, URZ ;  /* 0x0000000106067890 */ /* 0x000fe2000fffe03f */
[C---:B------:R-:W-:Y:S01]  /*23c0*/  ISETP.GT.AND P2, PT, R0.reuse, 0x1, PT ;  /* 0x000000010000780c */ /* 0x040fe20003f44270 */
[----:B------:R-:W-:Y:S02]  /*23d0*/  VIADD R3, R3, 0x1 ;  /* 0x0000000103037836 */ /* 0x000fe40000000000 */
[----:B------:R-:W-:Y:S01]  /*23e0*/  UISETP.NE.AND UP0, UPT, UR6, 0x3, UPT ;  /* 0x000000030600788c */ /* 0x000fe2000bf05270 */
[----:B------:R-:W-:Y:S02]  /*23f0*/  VIADD R0, R0, 0xffffffff ;  /* 0xffffffff00007836 */ /* 0x000fe40000000000 */
[C---:B------:R-:W-:Y:S01]  /*2400*/  ISETP.NE.AND P1, PT, R3.reuse, 0x3, PT ;  /* 0x000000030300780c */ /* 0x040fe20003f25270 */
[----:B------:R-:W-:Y:S02]  /*2410*/  USEL UR7, URZ, 0x1, UP0 ;  /* 0x000000013f077887 */ /* 0x000fe40008000000 */
[----:B------:R-:W-:Y:S01]  /*2420*/  USEL UR6, UR6, URZ, UP0 ;  /* 0x0000003f06067287 */ /* 0x000fe20008000000 */
[----:B------:R-:W-:-:S03]  /*2430*/  SEL R3, R3, RZ, P1 ;  /* 0x000000ff03037207 */ /* 0x000fc60000800000 */
[----:B------:R-:W-:Y:S01]  /*2440*/  LOP3.LUT R7, R7, UR7, RZ, 0x3c, !PT ;  /* 0x0000000707077c12 */ /* 0x000fe2000f8e3cff */
[----:B------:R-:W-:Y:S07]  /*2450*/  @P2 BRA `(.L_x_29) ;  /* 0xfffffff400e82947 */ /* 0x000fee000383ffff */
.L_x_22:
[----:B------:R-:W2:Y:S02]  /*2460*/  LDC R0, c[0x0][0x28c] ;  /* 0x0000a300ff007b82 */ /* 0x000ea40000000800 */
[----:B--2---:R-:W-:-:S13]  /*2470*/  ISETP.GE.AND P1, PT, R0, 0x1, PT ;  /* 0x000000010000780c */ /* 0x004fda0003f26270 */
[----:B------:R-:W-:Y:S05]  /*2480*/  @!P1 BRA `(.L_x_30) ;  /* 0x0000000000509947 */ /* 0x000fea0003800000 */
[----:B------:R-:W-:Y:S05]  /*2490*/  @!P0 BRA `(.L_x_31) ;  /* 0x0000000000048947 */ /* 0x000fea0003800000 */
[----:B------:R-:W-:Y:S01]  /*24a0*/  BPT.TRAP 0x1 ;  /* 0x000000040000795c */ /* 0x000fe20000300000 */
.L_x_31:
[----:B------:R-:W-:Y:S01]  /*24b0*/  ISETP.NE.AND P1, PT, R156, RZ, PT ;  /* 0x000000ff9c00720c */ /* 0x000fe20003f25270 */
[----:B------:R-:W-:Y:S01]  /*24c0*/  BSSY B0, `(.L_x_32) ;  /* 0x000000e000007945 */ /* 0x000fe20003800000 */
[----:B------:R-:W-:-:S11]  /*24d0*/  ISETP.GT.U32.AND P0, PT, R19, 0x1, PT ;  /* 0x000000011300780c */ /* 0x000fd60003f04070 */
[----:B------:R-:W-:Y:S05]  /*24e0*/  @!P1 BRA `(.L_x_33) ;  /* 0x00000000002c9947 */ /* 0x000fea0003800000 */
[----:B------:R-:W-:-:S04]  /*24f0*/  UISETP.LT.AND UP0, UPT, UR40, 0x1, UPT ;  /* 0x000000012800788c */ /* 0x000fc8000bf01270 */
[----:B------:R-:W-:-:S04]  /*2500*/  USEL UR6, UR40, 0x1, UP0 ;  /* 0x0000000128067887 */ /* 0x000fc80008000000 */
[----:B------:R-:W-:-:S04]  /*2510*/  UIADD3 UR6, UR39, UR40, -UR6 ;  /* 0x0000002827067290 */ /* 0x000fc8000fffe806 */
[----:B------:R-:W-:-:S04]  /*2520*/  UIMAD.WIDE.U32 UR4, UR6, -0x55555555, URZ ;  /* 0xaaaaaaab060478a5 */ /* 0x000fc8000f8e003f */
[----:B------:R-:W-:-:S04]  /*2530*/  USHF.R.U32.HI UR4, URZ, 0x1, UR5 ;  /* 0x000000013f047899 */ /* 0x000fc80008011605 */
[----:B------:R-:W-:-:S06]  /*2540*/  UIMAD UR6, UR4, -0x3, UR6 ;  /* 0xfffffffd040678a4 */ /* 0x000fcc000f8e0206 */
[----:B------:R-:W-:-:S04]  /*2550*/  IMAD.U32 R3, RZ, RZ, UR6 ;  /* 0x00000006ff037e24 */ /* 0x000fc8000f8e00ff */
[----:B------:R-:W-:-:S04]  /*2560*/  IMAD R0, R3, 0x8, R6 ;  /* 0x0000000803007824 */ /* 0x000fc800078e0206 */
[----:B------:R-:W-:-:S05]  /*2570*/  VIADD R3, R0, 0x18 ;  /* 0x0000001800037836 */ /* 0x000fca0000000000 */
[----:B------:R-:W-:-:S04]  /*2580*/  PRMT R3, R22, 0x654, R3 ;  /* 0x0000065416037816 */ /* 0x000fc80000000003 */
[----:B------:R2:W-:Y:S03]  /*2590*/  SYNCS.ARRIVE.TRANS64.RED.A1T0 RZ, [R3+URZ], RZ ;  /* 0x000000ff03ff79a7 */ /* 0x0005e6000810043f */
.L_x_33:
[----:B------:R-:W-:Y:S05]  /*25a0*/  BSYNC B0 ;  /* 0x0000000000007941 */ /* 0x000fea0003800000 */
.L_x_32:
[----:B------:R-:W-:Y:S05]  /*25b0*/  @P0 BRA `(.L_x_30) ;  /* 0x0000000000040947 */ /* 0x000fea0003800000 */
[----:B------:R-:W-:Y:S01]  /*25c0*/  BPT.TRAP 0x1 ;  /* 0x000000040000795c */ /* 0x000fe20000300000 */
.L_x_30:
[----:B------:R-:W3:Y:S01]  /*25d0*/  LDC R6, c[0x0][0x288] ;  /* 0x0000a200ff067b82 */ /* 0x000ee20000000800 */
[--C-:B------:R-:W-:Y:S01]  /*25e0*/  SHF.R.U32.HI R0, RZ, 0x2, R18.reuse ;  /* 0x00000002ff007819 */ /* 0x100fe20000011612 */
[----:B------:R-:W-:Y:S01]  /*25f0*/  UIADD3 UR39, UR40, UR39, URZ ;  /* 0x0000002728277290 */ /* 0x000fe2000fffe03f */
[----:B01----:R-:W-:Y:S01]  /*2600*/  SHF.R.U32.HI R5, RZ, 0x7, R18 ;  /* 0x00000007ff057819 */ /* 0x003fe20000011612 */
[----:B------:R-:W-:Y:S01]  /*2610*/  ULDC UR7, c[0x0][0x284] ;  /* 0x0000a10000077ab9 */ /* 0x000fe20000000800 */
[----:B--2---:R-:W-:Y:S01]  /*2620*/  LOP3.LUT R3, R0, 0x7, RZ, 0xc0, !PT ;  /* 0x0000000700037812 */ /* 0x004fe200078ec0ff */
[----:B------:R-:W-:Y:S01]  /*2630*/  UISETP.GT.U32.AND UP0, UPT, UR39, 0x2, UPT ;  /* 0x000000022700788c */ /* 0x000fe2000bf04070 */
[C---:B------:R-:W-:Y:S01]  /*2640*/  LOP3.LUT R4, R18.reuse, 0x60, RZ, 0xc0, !PT ;  /* 0x0000006012047812 */ /* 0x040fe200078ec0ff */
[----:B------:R-:W-:Y:S01]  /*2650*/  UISETP.GE.U32.AND UP1, UPT, UR40, 0x3, UPT ;  /* 0x000000032800788c */ /* 0x000fe2000bf26070 */
[----:B------:R-:W-:Y:S01]  /*2660*/  LOP3.LUT R0, R5, 0x1, RZ, 0xc0, !PT ;  /* 0x0000000105007812 */ /* 0x000fe200078ec0ff */
[----:B------:R-:W-:Y:S01]  /*2670*/  UISETP.LT.U32.AND UP0, UPT, UR40, 0x3, UP0 ;  /* 0x000000032800788c */ /* 0x000fe20008701070 */
[----:B------:R-:W-:Y:S01]  /*2680*/  SHF.R.U32.HI R8, RZ, 0x1, R4 ;  /* 0x00000001ff087819 */ /* 0x000fe20000011604 */
[----:B------:R-:W-:Y:S01]  /*2690*/  ULDC.64 UR8, c[0x0][0x5d0] ;  /* 0x0001740000087ab9 */ /* 0x000fe20000000a00 */
[----:B------:R-:W-:Y:S01]  /*26a0*/  LOP3.LUT R4, R18, 0x3, RZ, 0xc0, !PT ;  /* 0x0000000312047812 */ /* 0x000fe200078ec0ff */
[----:B------:R-:W-:Y:S01]  /*26b0*/  IMAD.SHL.U32 R10, R0, 0x40, RZ ;  /* 0x00000040000a7824 */ /* 0x000fe200078e00ff */
[----:B------:R-:W-:Y:S01]  /*26c0*/  IADD3 R5, RZ, -R8, -R3 ;  /* 0x80000008ff057210 */ /* 0x000fe20007ffe803 */
[----:B------:R-:W-:Y:S01]  /*26d0*/  UIMAD.WIDE.U32 UR4, UR39, -0x55555555, URZ ;  /* 0xaaaaaaab270478a5 */ /* 0x000fe2000f8e003f */
[----:B------:R-:W-:Y:S01]  /*26e0*/  SHF.R.S32.HI R15, RZ, 0x1f, R23 ;  /* 0x0000001fff0f7819 */ /* 0x000fe20000011417 */
[----:B------:R-:W-:Y:S01]  /*26f0*/  USEL UR6, URZ, 0x1, !UP0 ;  /* 0x000000013f067887 */ /* 0x000fe2000c000000 */
[----:B------:R-:W-:Y:S01]  /*2700*/  LOP3.LUT R165, R10, 0x40, R3, 0xe2, !PT ;  /* 0x000000400aa57812 */ /* 0x000fe200078ee203 */
[----:B------:R-:W-:Y:S01]  /*2710*/  IMAD R157, R0, -0x40, R5 ;  /* 0xffffffc0009d7824 */ /* 0x000fe200078e0205 */
[----:B------:R-:W-:Y:S01]  /*2720*/  SHF.L.U32 R3, R153, 0x7, RZ ;  /* 0x0000000799037819 */ /* 0x000fe200000006ff */
[----:B------:R-:W-:Y:S01]  /*2730*/  IMAD.SHL.U32 R0, R152, 0x100, RZ ;  /* 0x0000010098007824 */ /* 0x000fe200078e00ff */
[----:B------:R-:W-:Y:S01]  /*2740*/  USHF.R.U32.HI UR4, URZ, 0x1, UR5 ;  /* 0x000000013f047899 */ /* 0x000fe20008011605 */
[----:B---3--:R-:W-:Y:S01]  /*2750*/  IMAD R10, R4, -0x2, R6 ;  /* 0xfffffffe040a7824 */ /* 0x008fe200078e0206 */
[----:B------:R-:W-:Y:S01]  /*2760*/  ISETP.GE.AND P0, PT, R3, R6, PT ;  /* 0x000000060300720c */ /* 0x000fe20003f06270 */
[----:B------:R-:W-:Y:S01]  /*2770*/  IMAD.SHL.U32 R6, R18, 0x2, RZ ;  /* 0x0000000212067824 */ /* 0x000fe200078e00ff */
[----:B------:R-:W-:Y:S01]  /*2780*/  ULOP3.LUT UR38, UR38, UR6, URZ, 0x3c, !UPT ;  /* 0x0000000626267292 */ /* 0x000fe2000f8e3c3f */
[----:B------:R-:W-:Y:S01]  /*2790*/  IMAD R4, R15, UR8, RZ ;  /* 0x000000080f047c24 */ /* 0x000fe2000f8e02ff */
[----:B------:R-:W-:Y:S01]  /*27a0*/  ISETP.GE.OR P0, PT, R0, UR7, P0 ;  /* 0x0000000700007c0c */ /* 0x000fe20008706670 */
[----:B------:R-:W-:Y:S01]  /*27b0*/  IMAD.WIDE R152, R152, 0x100, RZ ;  /* 0x0000010098987825 */ /* 0x000fe200078e02ff */
[----:B------:R-:W-:Y:S01]  /*27c0*/  LOP3.LUT R6, R3, 0x6, R6, 0xf8, !PT ;  /* 0x0000000603067812 */ /* 0x000fe200078ef806 */
[----:B------:R-:W-:Y:S01]  /*27d0*/  UIMAD UR39, UR4, -0x3, UR39 ;  /* 0xfffffffd042778a4 */ /* 0x000fe2000f8e0227 */
[----:B------:R-:W-:Y:S01]  /*27e0*/  IADD3 R157, -R0, UR7, R157 ;  /* 0x00000007009d7c10 */ /* 0x000fe2000fffe19d */
[----:B------:R-:W-:Y:S01]  /*27f0*/  IMAD R9, R23, UR9, R4 ;  /* 0x0000000917097c24 */ /* 0x000fe2000f8e0204 */
[----:B------:R-:W-:Y:S01]  /*2800*/  SHF.R.S32.HI R7, RZ, 0x1f, R6 ;  /* 0x0000001fff077819 */ /* 0x000fe20000011406 */
[----:B------:R-:W-:Y:S01]  /*2810*/  @UP1 ULOP3.LUT UR38, UR38, 0x1, UR4, 0x78, !UPT ;  /* 0x0000000126261892 */ /* 0x000fe2000f8e7804 */
[----:B------:R-:W-:Y:S01]  /*2820*/  LOP3.LUT R165, R152, R165, R8, 0xfe, !PT ;  /* 0x000000a598a57212 */ /* 0x000fe200078efe08 */
[----:B------:R-:W-:-:S02]  /*2830*/  IMAD.IADD R0, R10, 0x1, -R3 ;  /* 0x000000010a007824 */ /* 0x000fc400078e0a03 */
[----:B------:R-:W-:-:S04]  /*2840*/  IMAD.WIDE.U32 R4, R23, UR8, R6 ;  /* 0x0000000817047c25 */ /* 0x000fc8000f8e0006 */
[----:B------:R-:W-:Y:S02]  /*2850*/  IMAD.IADD R9, R5, 0x1, R9 ;  /* 0x0000000105097824 */ /* 0x000fe400078e0209 */
[----:B------:R-:W-:Y:S02]  /*2860*/  IMAD.MOV.U32 R3, RZ, RZ, -0x1 ;  /* 0xffffffffff037424 */ /* 0x000fe400078e00ff */
[----:B------:R-:W-:Y:S01]  /*2870*/  IMAD.MOV.U32 R8, RZ, RZ, R4 ;  /* 0x000000ffff087224 */ /* 0x000fe200078e0004 */
[----:B------:R-:W-:Y:S06]  /*2880*/  @P0 BRA `(.L_x_34) ;  /* 0x0000008400700947 */ /* 0x000fec0003800000 */
[----:B------:R-:W0:Y:S01]  /*2890*/  LDC.64 R4, c[0x0][0x5c8] ;  /* 0x00017200ff047b82 */ /* 0x000e220000000a00 */
[----:B-----5:R-:W-:Y:S01]  /*28a0*/  FSETP.NEU.AND P1, PT, R155, RZ, PT ;  /* 0x000000ff9b00720b */ /* 0x020fe20003f2d000 */
[----:B------:R-:W-:Y:S01]  /*28b0*/  BSSY B0, `(.L_x_34) ;  /* 0x0000859000007945 */ /* 0x000fe20003800000 */
[----:B------:R-:W-:-:S04]  /*28c0*/  ISETP.GT.AND P2, PT, R157, RZ, PT ;  /* 0x000000ff9d00720c */ /* 0x000fc80003f44270 */
[----:B------:R-:W-:Y:S01]  /*28d0*/  ISETP.GT.AND P0, PT, R0, RZ, P2 ;  /* 0x000000ff0000720c */ /* 0x000fe20001704270 */
[-C--:B0-----:R-:W-:Y:S02]  /*28e0*/  IMAD R10, R153, R4.reuse, RZ ;  /* 0x00000004990a7224 */ /* 0x081fe400078e02ff */
[----:B------:R-:W-:-:S04]  /*28f0*/  IMAD.WIDE.U32 R166, R165, R4, R8 ;  /* 0x00000004a5a67225 */ /* 0x000fc800078e0008 */
[----:B------:R-:W-:-:S04]  /*2900*/  IMAD R9, R165, R5, R10 ;  /* 0x00000005a5097224 */ /* 0x000fc800078e020a */
[----:B------:R-:W-:Y:S01]  /*2910*/  IMAD.IADD R171, R167, 0x1, R9 ;  /* 0x00000001a7ab7824 */ /* 0x000fe200078e0209 */
[----:B------:R-:W-:Y:S06]  /*2920*/  @!P1 BRA `(.L_x_35) ;  /* 0x0000006000209947 */ /* 0x000fec0003800000 */
[----:B------:R-:W0:Y:S01]  /*2930*/  LDC.64 R10, c[0x0][0x5b8] ;  /* 0x00016e00ff0a7b82 */ /* 0x000e220000000a00 */
[----:B------:R-:W-:-:S07]  /*2940*/  ULDC.64 UR4, c[0x0][0x5c0] ;  /* 0x0001700000047ab9 */ /* 0x000fce0000000a00 */
[----:B------:R-:W1:Y:S08]  /*2950*/  LDC.64 R12, c[0x0][0x5b0] ;  /* 0x00016c00ff0c7b82 */ /* 0x000e700000000a00 */
[----:B------:R-:W2:Y:S01]  /*2960*/  LDC.64 R8, c[0x0][0x5a8] ;  /* 0x00016a00ff087b82 */ /* 0x000ea20000000a00 */
[----:B0-----:R-:W-:-:S04]  /*2970*/  IMAD R14, R15, R10, RZ ;  /* 0x0000000a0f0e7224 */ /* 0x001fc800078e02ff */
[C---:B------:R-:W-:Y:S02]  /*2980*/  IMAD R11, R23.reuse, R11, R14 ;  /* 0x0000000b170b7224 */ /* 0x040fe400078e020e */
[----:B------:R-:W-:-:S04]  /*2990*/  IMAD.WIDE.U32 R14, R23, R10, R6 ;  /* 0x0000000a170e7225 */ /* 0x000fc800078e0006 */
[----:B-1----:R-:W-:Y:S02]  /*29a0*/  IMAD R20, R153, R12, RZ ;  /* 0x0000000c99147224 */ /* 0x002fe400078e02ff */
[----:B------:R-:W-:Y:S02]  /*29b0*/  IMAD.IADD R21, R15, 0x1, R11 ;  /* 0x000000010f157824 */ /* 0x000fe400078e020b */
[----:B------:R-:W-:Y:S02]  /*29c0*/  IMAD R169, R165, R13, R20 ;  /* 0x0000000da5a97224 */ /* 0x000fe400078e0214 */
[----:B------:R-:W-:-:S04]  /*29d0*/  IMAD.MOV.U32 R20, RZ, RZ, R14 ;  /* 0x000000ffff147224 */ /* 0x000fc800078e000e */
[----:B------:R-:W-:-:S04]  /*29e0*/  IMAD.WIDE.U32 R158, R165, R12, R20 ;  /* 0x0000000ca59e7225 */ /* 0x000fc800078e0014 */
[----:B------:R-:W-:Y:S01]  /*29f0*/  IMAD.IADD R159, R159, 0x1, R169 ;  /* 0x000000019f9f7824 */ /* 0x000fe200078e02a9 */
[----:B--2---:R-:W-:-:S04]  /*2a00*/  LEA R160, P1, R158, R8, 0x1 ;  /* 0x000000089ea07211 */ /* 0x004fc800078208ff */
[----:B------:R-:W-:-:S05]  /*2a10*/  LEA.HI.X R161, R158, R9, R159, 0x1, P1 ;  /* 0x000000099ea17211 */ /* 0x000fca00008f0c9f */
[----:B------:R-:W2:Y:S01]  /*2a20*/  @P0 LDG.E.LTC128B.U16 R167, desc[UR36][R160.64] ;  /* 0x00000024a0a70981 */ /* 0x000ea2000c1e1520 */
[----:B------:R-:W-:Y:S01]  /*2a30*/  IMAD.WIDE.U32 R162, R165, R12, R6 ;  /* 0x0000000ca5a27225 */ /* 0x000fe200078e0006 */
[----:B------:R-:W-:Y:S01]  /*2a40*/  ISETP.GT.AND P3, PT, R0, 0x1, P2 ;  /* 0x000000010000780c */ /* 0x000fe20001764270 */
[----:B------:R-:W-:Y:S02]  /*2a50*/  BSSY B1, `(.L_x_36) ;  /* 0x0000013000017945 */ /* 0x000fe40003800000 */
[----:B------:R-:W-:Y:S02]  /*2a60*/  IMAD.IADD R163, R169, 0x1, R163 ;  /* 0x00000001a9a37824 */ /* 0x000fe400078e02a3 */
[----:B------:R-:W-:Y:S01]  /*2a70*/  IMAD.WIDE.U32 R162, R23, R10, R162 ;  /* 0x0000000a17a27225 */ /* 0x000fe200078e00a2 */
[----:B--2---:R-:W-:-:S05]  /*2a80*/  SHF.L.U32 R158, R167, 0x10, RZ ;  /* 0x00000010a79e7819 */ /* 0x004fca00000006ff */
[----:B------:R-:W-:Y:S01]  /*2a90*/  FMUL R159, R158, R155 ;  /* 0x0000009b9e9f7220 */ /* 0x000fe20000400000 */
[----:B------:R-:W-:-:S03]  /*2aa0*/  LEA R158, P1, R166, UR4, 0x1 ;  /* 0x00000004a69e7c11 */ /* 0x000fc6000f8208ff */
[----:B------:R-:W-:Y:S01]  /*2ab0*/  FFMA R159, R88, R154, R159 ;  /* 0x0000009a589f7223 */ /* 0x000fe2000000009f */
[----:B------:R-:W-:-:S04]  /*2ac0*/  IMAD.IADD R88, R11, 0x1, R163 ;  /* 0x000000010b587824 */ /* 0x000fc800078e02a3 */
[----:B------:R-:W-:Y:S02]  /*2ad0*/  F2FP.BF16.F32.PACK_AB R161, RZ, R159 ;  /* 0x0000009fffa1723e */ /* 0x000fe400000010ff */
[----:B------:R-:W-:Y:S02]  /*2ae0*/  LEA.HI.X R159, R166, UR5, R171, 0x1, P1 ;  /* 0x00000005a69f7c11 */ /* 0x000fe400088f0cab */
[----:B------:R-:W-:Y:S02]  /*2af0*/  PRMT R163, R161, 0x7610, R163 ;  /* 0x00007610a1a37816 */ /* 0x000fe400000000a3 */
[----:B------:R-:W-:-:S03]  /*2b00*/  LEA R160, P1, R162, R8, 0x1 ;  /* 0x00000008a2a07211 */ /* 0x000fc600078208ff */
[----:B------:R0:W-:Y:S01]  /*2b10*/  @P0 STG.E.U16 desc[UR36][R158.64], R163 ;  /* 0x000000a39e000986 */ /* 0x0001e2000c101524 */
[--C-:B------:R-:W-:Y:S01]  /*2b20*/  LEA.HI.X R161, R162, R9, R88.reuse, 0x1, P1 ;  /* 0x00000009a2a17211 */ /* 0x100fe200008f0c58 */
[C---:B------:R-:W-:Y:S01]  /*2b30*/  IMAD.SHL.U32 R162, R12.reuse, 0x8, RZ ;  /* 0x000000080ca27824 */ /* 0x040fe200078e00ff */
[----:B------:R-:W-:Y:S02]  /*2b40*/  PRMT R88, R167, 0x7610, R88 ;  /* 0x00007610a7587816 */ /* 0x000fe40000000058 */
[----:B0-----:R-:W-:Y:S01]  /*2b50*/  SHF.L.U64.HI R163, R12, 0x3, R13 ;  /* 0x000000030ca37819 */ /* 0x001fe2000001020d */
[----:B------:R-:W-:Y:S06]  /*2b60*/  @!P3 BRA `(.L_x_37) ;  /* 0x000000000004b947 */ /* 0x000fec0003800000 */
[----:B------:R0:W5:Y:S02]  /*2b70*/  LDG.E.LTC128B.U16 R88, desc[UR36][R160.64+0x2] ;  /* 0x00000224a0587981 */ /* 0x000164000c1e1520 */
.L_x_37:
[----:B------:R-:W-:Y:S05]  /*2b80*/  BSYNC B1 ;  /* 0x0000000000017941 */ /* 0x000fea0003800000 */
.L_x_36:
[----:B-----5:R-:W-:Y:S01]  /*2b90*/  IMAD.U32 R168, R88, 0x10000, RZ ;  /* 0x0001000058a87824 */ /* 0x020fe200078e00ff */
[----:B------:R-:W-:Y:S01]  /*2ba0*/  ISETP.GT.AND P0, PT, R157, 0x8, PT ;  /* 0x000000089d00780c */ /* 0x000fe20003f04270 */
[----:B------:R-:W-:-:S04]  /*2bb0*/  IMAD.WIDE.U32 R166, R165, R12, R162 ;  /* 0x0000000ca5a67225 */ /* 0x000fc800078e00a2 */
[----:B------:R-:W-:Y:S01]  /*2bc0*/  FMUL R168, R168, R155 ;  /* 0x0000009ba8a87220 */ /* 0x000fe20000400000 */
[----:B------:R-:W-:Y:S01]  /*2bd0*/  ISETP.GT.AND P1, PT, R0, RZ, P0 ;  /* 0x000000ff0000720c */ /* 0x000fe20000724270 */
[----:B------:R-:W-:Y:S02]  /*2be0*/  IMAD.IADD R169, R169, 0x1, R167 ;  /* 0x00000001a9a97824 */ /* 0x000fe400078e02a7 */
[----:B------:R-:W-:Y:S01]  /*2bf0*/  FFMA R168, R89, R154, R168 ;  /* 0x0000009a59a87223 */ /* 0x000fe200000000a8 */
[----:B------:R-:W-:-:S04]  /*2c00*/  IADD3 R89, P4, R14, R166, RZ ;  /* 0x000000a60e597210 */ /* 0x000fc80007f9e0ff */
[----:B------:R-:W-:Y:S01]  /*2c10*/  F2FP.BF16.F32.PACK_AB R168, RZ, R168 ;  /* 0x000000a8ffa8723e */ /* 0x000fe200000010ff */
[----:B------:R-:W-:Y:S01]  /*2c20*/  IMAD.X R172, R169, 0x1, R21, P4 ;  /* 0x00000001a9ac7824 */ /* 0x000fe200020e0615 */
[C---:B------:R-:W-:Y:S02]  /*2c30*/  LEA R170, P4, R89.reuse, R8, 0x1 ;  /* 0x0000000859aa7211 */ /* 0x040fe400078808ff */
[----:B------:R-:W-:Y:S02]  /*2c40*/  PRMT R167, R168, 0x7610, R167 ;  /* 0x00007610a8a77816 */ /* 0x000fe400000000a7 */
[----:B------:R-:W-:Y:S02]  /*2c50*/  PRMT R168, R88, 0x7610, R168 ;  /* 0x0000761058a87816 */ /* 0x000fe400000000a8 */
[----:B------:R-:W-:Y:S01]  /*2c60*/  LEA.HI.X R171, R89, R9, R172, 0x1, P4 ;  /* 0x0000000959ab7211 */ /* 0x000fe200020f0cac */
[----:B------:R1:W-:Y:S04]  /*2c70*/  @P3 STG.E.U16 desc[UR36][R158.64+0x2], R167 ;  /* 0x000002a79e003986 */ /* 0x0003e8000c101524 */
[----:B------:R2:W3:Y:S01]  /*2c80*/  @P1 LDG.E.LTC128B.U16 R168, desc[UR36][R170.64] ;  /* 0x00000024aaa81981 */ /* 0x0004e2000c1e1520 */
[----:B------:R-:W-:Y:S01]  /*2c90*/  IADD3 R166, P3, R6, R166, RZ ;  /* 0x000000a606a67210 */ /* 0x000fe20007f7e0ff */
[----:B------:R-:W-:Y:S04]  /*2ca0*/  BSSY B1, `(.L_x_38) ;  /* 0x0000012000017945 */ /* 0x000fe80003800000 */
[----:B-1----:R-:W-:-:S02]  /*2cb0*/  IMAD.X R167, R7, 0x1, R169, P3 ;  /* 0x0000000107a77824 */ /* 0x002fc400018e06a9 */
[----:B------:R-:W-:Y:S02]  /*2cc0*/  IMAD.SHL.U32 R169, R4, 0x10, RZ ;  /* 0x0000001004a97824 */ /* 0x000fe400078e00ff */
[----:B------:R-:W-:-:S03]  /*2cd0*/  IMAD.WIDE.U32 R166, R23, R10, R166 ;  /* 0x0000000a17a67225 */ /* 0x000fc600078e00a6 */
[----:B--2---:R-:W-:Y:S01]  /*2ce0*/  IADD3 R170, P3, R169, R158, RZ ;  /* 0x0000009ea9aa7210 */ /* 0x004fe20007f7e0ff */
[----:B------:R-:W-:Y:S01]  /*2cf0*/  IMAD.IADD R172, R11, 0x1, R167 ;  /* 0x000000010bac7824 */ /* 0x000fe200078e02a7 */
[----:B------:R-:W-:-:S04]  /*2d00*/  SHF.L.U64.HI R167, R4, 0x4, R5 ;  /* 0x0000000404a77819 */ /* 0x000fc80000010205 */
[----:B------:R-:W-:Y:S01]  /*2d10*/  IADD3.X R171, R167, R159, RZ, P3, !PT ;  /* 0x0000009fa7ab7210 */ /* 0x000fe20001ffe4ff */
[----:B---3--:R-:W-:-:S04]  /*2d20*/  IMAD.U32 R88, R168, 0x10000, RZ ;  /* 0x00010000a8587824 */ /* 0x008fc800078e00ff */
[----:B------:R-:W-:Y:S01]  /*2d30*/  FMUL R89, R88, R155 ;  /* 0x0000009b58597220 */ /* 0x000fe20000400000 */
[----:B------:R-:W-:-:S03]  /*2d40*/  LEA R88, P4, R166, R8, 0x1 ;  /* 0x00000008a6587211 */ /* 0x000fc600078808ff */
[----:B------:R-:W-:Y:S01]  /*2d50*/  FFMA R90, R90, R154, R89 ;  /* 0x0000009a5a5a7223 */ /* 0x000fe20000000059 */
[----:B------:R-:W-:Y:S02]  /*2d60*/  LEA.HI.X R89, R166, R9, R172, 0x1, P4 ;  /* 0x00000009a6597211 */ /* 0x000fe400020f0cac */
[----:B------:R-:W-:Y:S02]  /*2d70*/  ISETP.GT.AND P4, PT, R0, 0x1, P0 ;  /* 0x000000010000780c */ /* 0x000fe40000784270 */
[----:B------:R-:W-:-:S05]  /*2d80*/  F2FP.BF16.F32.PACK_AB R90, RZ, R90 ;  /* 0x0000005aff5a723e */ /* 0x000fca00000010ff */
[----:B------:R1:W-:Y:S06]  /*2d90*/  @P1 STG.E.U16 desc[UR36][R170.64], R90 ;  /* 0x0000005aaa001986 */ /* 0x0003ec000c101524 */
[----:B------:R-:W-:Y:S05]  /*2da0*/  @!P4 BRA `(.L_x_39) ;  /* 0x000000000004c947 */ /* 0x000fea0003800000 */
[----:B------:R2:W5:Y:S02]  /*2db0*/  LDG.E.LTC128B.U16 R168, desc[UR36][R88.64+0x2] ;  /* 0x0000022458a87981 */ /* 0x000564000c1e1520 */
.L_x_39:
[----:B------:R-:W-:Y:S05]  /*2dc0*/  BSYNC B1 ;  /* 0x0000000000017941 */ /* 0x000fea0003800000 */
.L_x_38:
[----:B-1---5:R-:W-:Y:S01]  /*2dd0*/  IMAD.U32 R90, R168, 0x10000, RZ ;  /* 0x00010000a85a7824 */ /* 0x022fe200078e00ff */
[----:B------:R-:W-:Y:S01]  /*2de0*/  ISETP.GT.AND P1, PT, R0, 0x8, P2 ;  /* 0x000000080000780c */ /* 0x000fe20001724270 */
[----:B------:R-:W-:Y:S02]  /*2df0*/  BSSY B1, `(.L_x_40) ;  /* 0x000000a000017945 */ /* 0x000fe40003800000 */
[----:B------:R-:W-:-:S04]  /*2e00*/  FMUL R90, R90, R155 ;  /* 0x0000009b5a5a7220 */ /* 0x000fc80000400000 */
[----:B------:R-:W-:Y:S01]  /*2e10*/  FFMA R90, R91, R154, R90 ;  /* 0x0000009a5b5a7223 */ /* 0x000fe2000000005a */
[----:B------:R-:W-:-:S04]  /*2e20*/  @P4 IMAD.MOV.U32 R91, RZ, RZ, R171 ;  /* 0x000000ffff5b4224 */ /* 0x000fc800078e00ab */
[----:B------:R-:W-:-:S04]  /*2e30*/  F2FP.BF16.F32.PACK_AB R90, RZ, R90 ;  /* 0x0000005aff5a723e */ /* 0x000fc800000010ff */
[----:B------:R-:W-:Y:S01]  /*2e40*/  PRMT R166, R90, 0x7610, R166 ;  /* 0x000076105aa67816 */ /* 0x000fe200000000a6 */
[----:B------:R-:W-:-:S05]  /*2e50*/  @P4 IMAD.MOV.U32 R90, RZ, RZ, R170 ;  /* 0x000000ffff5a4224 */ /* 0x000fca00078e00aa */
[----:B------:R1:W-:Y:S01]  /*2e60*/  @P4 STG.E.U16 desc[UR36][R90.64+0x2], R166 ;  /* 0x000002a65a004986 */ /* 0x0003e2000c101524 */
[----:B------:R-:W-:Y:S05]  /*2e70*/  @!P1 BRA `(.L_x_41) ;  /* 0x0000000000049947 */ /* 0x000fea0003800000 */
[----:B------:R3:W5:Y:S02]  /*2e80*/  LDG.E.LTC128B.U16 R168, desc[UR36][R160.64+0x10] ;  /* 0x00001024a0a87981 */ /* 0x000764000c1e1520 */
.L_x_41:
[----:B------:R-:W-:Y:S05]  /*2e90*/  BSYNC B1 ;  /* 0x0000000000017941 */ /* 0x000fea0003800000 */
.L_x_40:
[----:B-1---5:R-:W-:Y:S01]  /*2ea0*/  IMAD.U32 R90, R168, 0x10000, RZ ;  /* 0x00010000a85a7824 */ /* 0x022fe200078e00ff */
[----:B------:R-:W-:Y:S01]  /*2eb0*/  ISETP.GT.AND P3, PT, R0, 0x9, P2 ;  /* 0x000000090000780c */ /* 0x000fe20001764270 */
[----:B------:R-:W-:Y:S02]  /*2ec0*/  BSSY B1, `(.L_x_42) ;  /* 0x000000a000017945 */ /* 0x000fe40003800000 */
[----:B------:R-:W-:Y:S01]  /*2ed0*/  FMUL R91, R90, R155 ;  /* 0x0000009b5a5b7220 */ /* 0x000fe20000400000 */
[----:B------:R-:W-:-:S03]  /*2ee0*/  @P1 IMAD.MOV.U32 R90, RZ, RZ, R158 ;  /* 0x000000ffff5a1224 */ /* 0x000fc600078e009e */
[----:B------:R-:W-:-:S05]  /*2ef0*/  FFMA R91, R92, R154, R91 ;  /* 0x0000009a5c5b7223 */ /* 0x000fca000000005b */
[----:B------:R-:W-:-:S04]  /*2f00*/  F2FP.BF16.F32.PACK_AB R91, RZ, R91 ;  /* 0x0000005bff5b723e */ /* 0x000fc800000010ff */
[----:B------:R-:W-:Y:S01]  /*2f10*/  PRMT R92, R91, 0x7610, R92 ;  /* 0x000076105b5c7816 */ /* 0x000fe2000000005c */
[----:B------:R-:W-:-:S05]  /*2f20*/  @P1 IMAD.MOV.U32 R91, RZ, RZ, R159 ;  /* 0x000000ffff5b1224 */ /* 0x000fca00078e009f */
[----:B------:R1:W-:Y:S01]  /*2f30*/  @P1 STG.E.U16 desc[UR36][R90.64+0x10], R92 ;  /* 0x0000105c5a001986 */ /* 0x0003e2000c101524 */
[----:B------:R-:W-:Y:S05]  /*2f40*/  @!P3 BRA `(.L_x_43) ;  /* 0x000000000004b947 */ /* 0x000fea0003800000 */
[----:B------:R4:W5:Y:S02]  /*2f50*/  LDG.E.LTC128B.U16 R168, desc[UR36][R160.64+0x12] ;  /* 0x00001224a0a87981 */ /* 0x000964000c1e1520 */
.L_x_43:
[----:B------:R-:W-:Y:S05]  /*2f60*/  BSYNC B1 ;  /* 0x0000000000017941 */ /* 0x000fea0003800000 */
.L_x_42:
[----:B-1---5:R-:W-:Y:S01]  /*2f70*/  IMAD.U32 R90, R168, 0x10000, RZ ;  /* 0x00010000a85a7824 */ /* 0x022fe200078e00ff */
[----:B------:R-:W-:Y:S01]  /*2f80*/  ISETP.GT.AND P1, PT, R0, 0x8, P0 ;  /* 0x000000080000780c */ /* 0x000fe20000724270 */
[----:B------:R-:W-:Y:S01]  /*2f90*/  @P3 IMAD.MOV.U32 R91, RZ, RZ, R159 ;  /* 0x000000ffff5b3224 */ /* 0x000fe200078e009f */
[----:B------:R-:W-:Y:S01]  /*2fa0*/  BSSY B1, `(.L_x_44) ;  /* 0x0000009000017945 */ /* 0x000fe20003800000 */
[----:B------:R-:W-:-:S04]  /*2fb0*/  FMUL R90, R90, R155 ;  /* 0x0000009b5a5a7220 */ /* 0x000fc80000400000 */
[----:B------:R-:W-:-:S05]  /*2fc0*/  FFMA R90, R93, R154, R90 ;  /* 0x0000009a5d5a7223 */ /* 0x000fca000000005a */
[----:B------:R-:W-:-:S04]  /*2fd0*/  F2FP.BF16.F32.PACK_AB R90, RZ, R90 ;  /* 0x0000005aff5a723e */ /* 0x000fc800000010ff */
[----:B------:R-:W-:Y:S01]  /*2fe0*/  PRMT R92, R90, 0x7610, R92 ;  /* 0x000076105a5c7816 */ /* 0x000fe2000000005c */
[----:B------:R-:W-:-:S05]  /*2ff0*/  @P3 IMAD.MOV.U32 R90, RZ, RZ, R158 ;  /* 0x000000ffff5a3224 */ /* 0x000fca00078e009e */
[----:B------:R1:W-:Y:S01]  /*3000*/  @P3 STG.E.U16 desc[UR36][R90.64+0x12], R92 ;  /* 0x0000125c5a003986 */ /* 0x0003e2000c101524 */
[----:B------:R-:W-:Y:S05]  /*3010*/  @!P1 BRA `(.L_x_45) ;  /* 0x0000000000049947 */ /* 0x000fea0003800000 */
[----:B------:R0:W5:Y:S02]  /*3020*/  LDG.E.LTC128B.U16 R168, desc[UR36][R88.64+0x10] ;  /* 0x0000102458a87981 */ /* 0x000164000c1e1520 */
.L_x_45:
[----:B------:R-:W-:Y:S05]  /*3030*/  BSYNC B1 ;  /* 0x0000000000017941 */ /* 0x000fea0003800000 */
.L_x_44:
[----:B-1---5:R-:W-:Y:S01]  /*3040*/  IMAD.U32 R90, R168, 0x10000, RZ ;  /* 0x00010000a85a7824 */ /* 0x022fe200078e00ff */
[----:B------:R-:W-:Y:S01]  /*3050*/  ISETP.GT.AND P3, PT, R0, 0x9, P0 ;  /* 0x000000090000780c */ /* 0x000fe20000764270 */
[----:B------:R-:W-:Y:S02]  /*3060*/  BSSY B1, `(.L_x_46) ;  /* 0x000000a000017945 */ /* 0x000fe40003800000 */
[----:B------:R-:W-:Y:S01]  /*3070*/  FMUL R91, R90, R155 ;  /* 0x0000009b5a5b7220 */ /* 0x000fe20000400000 */
[----:B------:R-:W-:-:S03]  /*3080*/  @P1 MOV R90, R170 ;  /* 0x000000aa005a1202 */ /* 0x000fc60000000f00 */
[----:B------:R-:W-:-:S05]  /*3090*/  FFMA R91, R94, R154, R91 ;  /* 0x0000009a5e5b7223 */ /* 0x000fca000000005b */
[----:B------:R-:W-:-:S04]  /*30a0*/  F2FP.BF16.F32.PACK_AB R91, RZ, R91 ;  /* 0x0000005bff5b723e */ /* 0x000fc800000010ff */
[----:B------:R-:W-:Y:S01]  /*30b0*/  PRMT R92, R91, 0x7610, R92 ;  /* 0x000076105b5c7816 */ /* 0x000fe2000000005c */
[----:B------:R-:W-:-:S05]  /*30c0*/  @P1 IMAD.MOV.U32 R91, RZ, RZ, R171 ;  /* 0x000000ffff5b1224 */ /* 0x000fca00078e00ab */
[----:B------:R1:W-:Y:S01]  /*30d0*/  @P1 STG.E.U16 desc[UR36][R90.64+0x10], R92 ;  /* 0x0000105c5a001986 */ /* 0x0003e2000c101524 */
[----:B------:R-:W-:Y:S05]  /*30e0*/  @!P3 BRA `(.L_x_47) ;  /* 0x000000000004b947 */ /* 0x000fea0003800000 */
[----:B------:R0:W5:Y:S02]  /*30f0*/  LDG.E.LTC128B.U16 R168, desc[UR36][R88.64+0x12] ;  /* 0x0000122458a87981 */ /* 0x000164000c1e1520 */
.L_x_47:
[----:B------:R-:W-:Y:S05]  /*3100*/  BSYNC B1 ;  /* 0x0000000000017941 */ /* 0x000fea0003800000 */
.L_x_46:
        /* <DEDUP_REMOVED lines=12> */
.L_x_49:
[----:B------:R-:W-:Y:S05]  /*31d0*/  BSYNC B1 ;  /* 0x0000000000017941 */ /* 0x000fea0003800000 */
.L_x_48:
        /* <DEDUP_REMOVED lines=12> */
.L_x_51:
[----:B------:R-:W-:Y:S05]  /*32a0*/  BSYNC B1 ;  /* 0x0000000000017941 */ /* 0x000fea0003800000 */
.L_x_50:
        /* <DEDUP_REMOVED lines=12> */
.L_x_53:
[----:B------:R-:W-:Y:S05]  /*3370*/  BSYNC B1 ;  /* 0x0000000000017941 */ /* 0x000fea0003800000 */
.L_x_52:
[----:B-1---5:R-:W-:Y:S01]  /*3380*/  SHF.L.U32 R90, R168, 0x10, RZ ;  /* 0x00000010a85a7819 */ /* 0x022fe200000006ff */
[----:B------:R-:W-:Y:S01]  /*3390*/  BSSY B1, `(.L_x_54) ;  /* 0x000000b000017945 */ /* 0x000fe20003800000 */
[----:B------:R-:W-:-:S03]  /*33a0*/  ISETP.GT.AND P3, PT, R0, 0x11, P0 ;  /* 0x000000110000780c */ /* 0x000fc60000764270 */
        /* <DEDUP_REMOVED lines=9> */
.L_x_55:
[----:B------:R-:W-:Y:S05]  /*3440*/  BSYNC B1 ;  /* 0x0000000000017941 */ /* 0x000fea0003800000 */
.L_x_54:
        /* <DEDUP_REMOVED lines=12> */
.L_x_57:
[----:B------:R-:W-:Y:S05]  /*3510*/  BSYNC B1 ;  /* 0x0000000000017941 */ /* 0x000fea0003800000 */
.L_x_56:
        /* <DEDUP_REMOVED lines=12> */
.L_x_59:
[----:B------:R-:W-:Y:S05]  /*35e0*/  BSYNC B1 ;  /* 0x0000000000017941 */ /* 0x000fea0003800000 */
.L_x_58:
[----:B-1---5:R-:W-:Y:S01]  /*35f0*/  IMAD.U32 R90, R168, 0x10000, RZ ;  /* 0x00010000a85a7824 */ /* 0x022fe200078e00ff */
[----:B------:R-:W-:Y:S01]  /*3600*/  @P3 MOV R91, R159 ;  /* 0x0000009f005b3202 */ /* 0x000fe20000000f00 */
[----:B------:R-:W-:Y:S01]  /*3610*/  BSSY B1, `(.L_x_60) ;  /* 0x000000a000017945 */ /* 0x000fe20003800000 */
[----:B------:R-:W-:Y:S01]  /*3620*/  ISETP.GT.AND P1, PT, R0, 0x18, P0 ;  /* 0x000000180000780c */ /* 0x000fe20000724270 */
        /* <DEDUP_REMOVED lines=8> */
.L_x_61:
[----:B------:R-:W-:Y:S05]  /*36b0*/  BSYNC B1 ;  /* 0x0000000000017941 */ /* 0x000fea0003800000 */
.L_x_60:
        /* <DEDUP_REMOVED lines=12> */
.L_x_63:
[----:B------:R-:W-:Y:S05]  /*3780*/  BSYNC B1 ;  /* 0x0000000000017941 */ /* 0x000fea0003800000 */
.L_x_62:
        /* <DEDUP_REMOVED lines=12> */
.L_x_65:
[----:B------:R-:W-:Y:S05]  /*3850*/  BSYNC B1 ;  /* 0x0000000000017941 */ /* 0x000fea0003800000 */
.L_x_64:
        /* <DEDUP_REMOVED lines=12> */
.L_x_67:
[----:B------:R-:W-:Y:S05]  /*3920*/  BSYNC B1 ;  /* 0x0000000000017941 */ /* 0x000fea0003800000 */
.L_x_66:
[----:B-1---5:R-:W-:Y:S01]  /*3930*/  IMAD.U32 R90, R168, 0x10000, RZ ;  /* 0x00010000a85a7824 */ /* 0x022fe200078e00ff */
[----:B------:R-:W-:Y:S01]  /*3940*/  ISETP.GT.AND P1, PT, R0, 0x20, P0 ;  /* 0x000000200000780c */ /* 0x000fe20000724270 */
[----:B------:R-:W-:Y:S01]  /*3950*/  @P3 IMAD.MOV.U32 R91, RZ, RZ, R159 ;  /* 0x000000ffff5b3224 */ /* 0x000fe200078e009f */
[----:B------:R-:W-:Y:S01]  /*3960*/  BSSY B1, `(.L_x_68) ;  /* 0x0000009000017945 */ /* 0x000fe20003800000 */
[----:B------:R-:W-:-:S04]  /*3970*/  FMUL R90, R90, R155 ;  /* 0x0000009b5a5a7220 */ /* 0x000fc80000400000 */
[----:B------:R-:W-:-:S05]  /*3980*/  FFMA R90, R105, R154, R90 ;  /* 0x0000009a695a7223 */ /* 0x000fca000000005a */
[----:B------:R-:W-:-:S04]  /*3990*/  F2FP.BF16.F32.PACK_AB R90, RZ, R90 ;  /* 0x0000005aff5a723e */ /* 0x000fc800000010ff */
[----:B------:R-:W-:Y:S02]  /*39a0*/  PRMT R92, R90, 0x7610, R92 ;  /* 0x000076105a5c7816 */ /* 0x000fe4000000005c */
[----:B------:R-:W-:-:S05]  /*39b0*/  @P3 MOV R90, R158 ;  /* 0x0000009e005a3202 */ /* 0x000fca0000000f00 */
[----:B------:R1:W-:Y:S01]  /*39c0*/  @P3 STG.E.U16 desc[UR36][R90.64+0x42], R92 ;  /* 0x0000425c5a003986 */ /* 0x0003e2000c101524 */
[----:B------:R-:W-:Y:S05]  /*39d0*/  @!P1 BRA `(.L_x_69) ;  /* 0x0000000000049947 */ /* 0x000fea0003800000 */
[----:B------:R0:W5:Y:S02]  /*39e0*/  LDG.E.LTC128B.U16 R168, desc[UR36][R88.64+0x40] ;  /* 0x0000402458a87981 */ /* 0x000164000c1e1520 */
.L_x_69:
[----:B------:R-:W-:Y:S05]  /*39f0*/  BSYNC B1 ;  /* 0x0000000000017941 */ /* 0x000fea0003800000 */
.L_x_68:
        /* <DEDUP_REMOVED lines=12> */
.L_x_71:
[----:B------:R-:W-:Y:S05]  /*3ac0*/  BSYNC B1 ;  /* 0x0000000000017941 */ /* 0x000fea0003800000 */
.L_x_70:
        /* <DEDUP_REMOVED lines=12> */
.L_x_73:
[----:B------:R-:W-:Y:S05]  /*3b90*/  BSYNC B1 ;  /* 0x0000000000017941 */ /* 0x000fea0003800000 */
.L_x_72:
        /* <DEDUP_REMOVED lines=12> */
.L_x_75:
[----:B------:R-:W-:Y:S05]  /*3c60*/  BSYNC B1 ;  /* 0x0000000000017941 */ /* 0x000fea0003800000 */
.L_x_74:
[----:B-1---5:R-:W-:Y:S01]  /*3c70*/  SHF.L.U32 R90, R168, 0x10, RZ ;  /* 0x00000010a85a7819 */ /* 0x022fe200000006ff */
[----:B------:R-:W-:Y:S01]  /*3c80*/  @P3 IMAD.MOV.U32 R91, RZ, RZ, R159 ;  /* 0x000000ffff5b3224 */ /* 0x000fe200078e009f */
[----:B------:R-:W-:Y:S01]  /*3c90*/  ISETP.GT.AND P1, PT, R0, 0x28, P0 ;  /* 0x000000280000780c */ /* 0x000fe20000724270 */
[----:B------:R-:W-:Y:S02]  /*3ca0*/  BSSY B1, `(.L_x_76) ;  /* 0x0000009000017945 */ /* 0x000fe40003800000 */
        /* <DEDUP_REMOVED lines=8> */
.L_x_77:
[----:B------:R-:W-:Y:S05]  /*3d30*/  BSYNC B1 ;  /* 0x0000000000017941 */ /* 0x000fea0003800000 */
.L_x_76:
        /* <DEDUP_REMOVED lines=12> */
.L_x_79:
[----:B------:R-:W-:Y:S05]  /*3e00*/  BSYNC B1 ;  /* 0x0000000000017941 */ /* 0x000fea0003800000 */
.L_x_78:
        /* <DEDUP_REMOVED lines=12> */
.L_x_81:
[----:B------:R-:W-:Y:S05]  /*3ed0*/  BSYNC B1 ;  /* 0x0000000000017941 */ /* 0x000fea0003800000 */
.L_x_80:
[----:B-1---5:R-:W-:Y:S01]  /*3ee0*/  IMAD.U32 R90, R168, 0x10000, RZ ;  /* 0x00010000a85a7824 */ /* 0x022fe200078e00ff */
[----:B------:R-:W-:Y:S01]  /*3ef0*/  ISETP.GT.AND P3, PT, R0, 0x31, P2 ;  /* 0x000000310000780c */ /* 0x000fe20001764270 */
[----:B------:R-:W-:Y:S02]  /*3f00*/  BSSY B1, `(.L_x_82) ;  /* 0x000000a000017945 */ /* 0x000fe40003800000 */
[----:B------:R-:W-:Y:S01]  /*3f10*/  FMUL R91, R90, R155 ;  /* 0x0000009b5a5b7220 */ /* 0x000fe20000400000 */
[----:B------:R-:W-:-:S03]  /*3f20*/  @P1 IMAD.MOV.U32 R90, RZ, RZ, R158 ;  /* 0x000000ffff5a1224 */ /* 0x000fc600078e009e */
[----:B------:R-:W-:-:S05]  /*3f30*/  FFMA R91, R112, R154, R91 ;  /* 0x0000009a705b7223 */ /* 0x000fca000000005b */
[----:B------:R-:W-:-:S04]  /*3f40*/  F2FP.BF16.F32.PACK_AB R91, RZ, R91 ;  /* 0x0000005bff5b723e */ /* 0x000fc800000010ff */
[----:B------:R-:W-:Y:S02]  /*3f50*/  PRMT R92, R91, 0x7610, R92 ;  /* 0x000076105b5c7816 */ /* 0x000fe4000000005c */
[----:B------:R-:W-:-:S05]  /*3f60*/  @P1 MOV R91, R159 ;  /* 0x0000009f005b1202 */ /* 0x000fca0000000f00 */
[----:B------:R1:W-:Y:S01]  /*3f70*/  @P1 STG.E.U16 desc[UR36][R90.64+0x60], R92 ;  /* 0x0000605c5a001986 */ /* 0x0003e2000c101524 */
[----:B------:R-:W-:Y:S05]  /*3f80*/  @!P3 BRA `(.L_x_83) ;  /* 0x000000000004b947 */ /* 0x000fea0003800000 */
[----:B------:R0:W5:Y:S02]  /*3f90*/  LDG.E.LTC128B.U16 R168, desc[UR36][R160.64+0x62] ;  /* 0x00006224a0a87981 */ /* 0x000164000c1e1520 */
.L_x_83:
[----:B------:R-:W-:Y:S05]  /*3fa0*/  BSYNC B1 ;  /* 0x0000000000017941 */ /* 0x000fea0003800000 */
.L_x_82:
        /* <DEDUP_REMOVED lines=12> */
.L_x_85:
[----:B------:R-:W-:Y:S05]  /*4070*/  BSYNC B1 ;  /* 0x0000000000017941 */ /* 0x000fea0003800000 */
.L_x_84:
        /* <DEDUP_REMOVED lines=12> */
.L_x_87:
[----:B------:R-:W-:Y:S05]  /*4140*/  BSYNC B1 ;  /* 0x0000000000017941 */ /* 0x000fea0003800000 */
.L_x_86:
        /* <DEDUP_REMOVED lines=12> */
.L_x_89:
[----:B------:R-:W-:Y:S05]  /*4210*/  BSYNC B1 ;  /* 0x0000000000017941 */ /* 0x000fea0003800000 */
.L_x_88:
        /* <DEDUP_REMOVED lines=12> */
.L_x_91:
[----:B------:R-:W-:Y:S05]  /*42e0*/  BSYNC B1 ;  /* 0x0000000000017941 */ /* 0x000fea0003800000 */
.L_x_90:
        /* <DEDUP_REMOVED lines=12> */
.L_x_93:
[----:B------:R-:W-:Y:S05]  /*43b0*/  BSYNC B1 ;  /* 0x0000000000017941 */ /* 0x000fea0003800000 */
.L_x_92:
        /* <DEDUP_REMOVED lines=12> */
.L_x_95:
[----:B------:R-:W-:Y:S05]  /*4480*/  BSYNC B1 ;  /* 0x0000000000017941 */ /* 0x000fea0003800000 */
.L_x_94:
        /* <DEDUP_REMOVED lines=12> */
.L_x_97:
[----:B------:R-:W-:Y:S05]  /*4550*/  BSYNC B1 ;  /* 0x0000000000017941 */ /* 0x000fea0003800000 */
.L_x_96:
        /* <DEDUP_REMOVED lines=12> */
.L_x_99:
[----:B------:R-:W-:Y:S05]  /*4620*/  BSYNC B1 ;  /* 0x0000000000017941 */ /* 0x000fea0003800000 */
.L_x_98:
        /* <DEDUP_REMOVED lines=12> */
.L_x_101:
[----:B------:R-:W-:Y:S05]  /*46f0*/  BSYNC B1 ;  /* 0x0000000000017941 */ /* 0x000fea0003800000 */
.L_x_100:
        /* <DEDUP_REMOVED lines=12> */
.L_x_103:
[----:B------:R-:W-:Y:S05]  /*47c0*/  BSYNC B1 ;  /* 0x0000000000017941 */ /* 0x000fea0003800000 */
.L_x_102:
        /* <DEDUP_REMOVED lines=12> */
.L_x_105:
[----:B------:R-:W-:Y:S05]  /*4890*/  BSYNC B1 ;  /* 0x0000000000017941 */ /* 0x000fea0003800000 */
.L_x_104:
        /* <DEDUP_REMOVED lines=12> */
.L_x_107:
[----:B------:R-:W-:Y:S05]  /*4960*/  BSYNC B1 ;  /* 0x0000000000017941 */ /* 0x000fea0003800000 */
.L_x_106:
        /* <DEDUP_REMOVED lines=12> */
.L_x_109:
[----:B------:R-:W-:Y:S05]  /*4a30*/  BSYNC B1 ;  /* 0x0000000000017941 */ /* 0x000fea0003800000 */
.L_x_108:
        /* <DEDUP_REMOVED lines=12> */
.L_x_111:
[----:B------:R-:W-:Y:S05]  /*4b00*/  BSYNC B1 ;  /* 0x0000000000017941 */ /* 0x000fea0003800000 */
.L_x_110:
        /* <DEDUP_REMOVED lines=12> */
.L_x_113:
[----:B------:R-:W-:Y:S05]  /*4bd0*/  BSYNC B1 ;  /* 0x0000000000017941 */ /* 0x000fea0003800000 */
.L_x_112:
        /* <DEDUP_REMOVED lines=12> */
.L_x_115:
[----:B------:R-:W-:Y:S05]  /*4ca0*/  BSYNC B1 ;  /* 0x0000000000017941 */ /* 0x000fea0003800000 */
.L_x_114:
        /* <DEDUP_REMOVED lines=12> */
.L_x_117:
[----:B------:R-:W-:Y:S05]  /*4d70*/  BSYNC B1 ;  /* 0x0000000000017941 */ /* 0x000fea0003800000 */
.L_x_116:
        /* <DEDUP_REMOVED lines=12> */
.L_x_119:
[----:B------:R-:W-:Y:S05]  /*4e40*/  BSYNC B1 ;  /* 0x0000000000017941 */ /* 0x000fea0003800000 */
.L_x_118:
        /* <DEDUP_REMOVED lines=12> */
.L_x_121:
[----:B------:R-:W-:Y:S05]  /*4f10*/  BSYNC B1 ;  /* 0x0000000000017941 */ /* 0x000fea0003800000 */
.L_x_120:
        /* <DEDUP_REMOVED lines=12> */
.L_x_123:
[----:B------:R-:W-:Y:S05]  /*4fe0*/  BSYNC B1 ;  /* 0x0000000000017941 */ /* 0x000fea0003800000 */
.L_x_122:
        /* <DEDUP_REMOVED lines=12> */
.L_x_125:
[----:B------:R-:W-:Y:S05]  /*50b0*/  BSYNC B1 ;  /* 0x0000000000017941 */ /* 0x000fea0003800000 */
.L_x_124:
        /* <DEDUP_REMOVED lines=12> */
.L_x_127:
[----:B------:R-:W-:Y:S05]  /*5180*/  BSYNC B1 ;  /* 0x0000000000017941 */ /* 0x000fea0003800000 */
.L_x_126:
        /* <DEDUP_REMOVED lines=12> */
.L_x_129:
[----:B------:R-:W-:Y:S05]  /*5250*/  BSYNC B1 ;  /* 0x0000000000017941 */ /* 0x000fea0003800000 */
.L_x_128:
        /* <DEDUP_REMOVED lines=12> */
.L_x_131:
[----:B------:R-:W-:Y:S05]  /*5320*/  BSYNC B1 ;  /* 0x0000000000017941 */ /* 0x000fea0003800000 */
.L_x_130:
        /* <DEDUP_REMOVED lines=12> */
.L_x_133:
[----:B------:R-:W-:Y:S05]  /*53f0*/  BSYNC B1 ;  /* 0x0000000000017941 */ /* 0x000fea0003800000 */
.L_x_132:
        /* <DEDUP_REMOVED lines=12> */
.L_x_135:
[----:B------:R-:W-:Y:S05]  /*54c0*/  BSYNC B1 ;  /* 0x0000000000017941 */ /* 0x000fea0003800000 */
.L_x_134:
        /* <DEDUP_REMOVED lines=12> */
.L_x_137:
[----:B------:R-:W-:Y:S05]  /*5590*/  BSYNC B1 ;  /* 0x0000000000017941 */ /* 0x000fea0003800000 */
.L_x_136:
        /* <DEDUP_REMOVED lines=12> */
.L_x_139:
[----:B------:R-:W-:Y:S05]  /*5660*/  BSYNC B1 ;  /* 0x0000000000017941 */ /* 0x000fea0003800000 */
.L_x_138:
        /* <DEDUP_REMOVED lines=12> */
.L_x_141:
[----:B------:R-:W-:Y:S05]  /*5730*/  BSYNC B1 ;  /* 0x0000000000017941 */ /* 0x000fea0003800000 */
.L_x_140:
        /* <DEDUP_REMOVED lines=12> */
.L_x_143:
[----:B------:R-:W-:Y:S05]  /*5800*/  BSYNC B1 ;  /* 0x0000000000017941 */ /* 0x000fea0003800000 */
.L_x_142:
        /* <DEDUP_REMOVED lines=12> */
.L_x_145:
[----:B------:R-:W-:Y:S05]  /*58d0*/  BSYNC B1 ;  /* 0x0000000000017941 */ /* 0x000fea0003800000 */
.L_x_144:
        /* <DEDUP_REMOVED lines=12> */
.L_x_147:
[----:B------:R-:W-:Y:S05]  /*59a0*/  BSYNC B1 ;  /* 0x0000000000017941 */ /* 0x000fea0003800000 */
.L_x_146:
        /* <DEDUP_REMOVED lines=12> */
.L_x_149:
[----:B------:R-:W-:Y:S05]  /*5a70*/  BSYNC B1 ;  /* 0x0000000000017941 */ /* 0x000fea0003800000 */
.L_x_148:
        /* <DEDUP_REMOVED lines=12> */
.L_x_151:
[----:B------:R-:W-:Y:S05]  /*5b40*/  BSYNC B1 ;  /* 0x0000000000017941 */ /* 0x000fea0003800000 */
.L_x_150:
        /* <DEDUP_REMOVED lines=12> */
.L_x_153:
[----:B------:R-:W-:Y:S05]  /*5c10*/  BSYNC B1 ;  /* 0x0000000000017941 */ /* 0x000fea0003800000 */
.L_x_152:
        /* <DEDUP_REMOVED lines=12> */
.L_x_155:
[----:B------:R-:W-:Y:S05]  /*5ce0*/  BSYNC B1 ;  /* 0x0000000000017941 */ /* 0x000fea0003800000 */
.L_x_154:
        /* <DEDUP_REMOVED lines=12> */
.L_x_157:
[----:B------:R-:W-:Y:S05]  /*5db0*/  BSYNC B1 ;  /* 0x0000000000017941 */ /* 0x000fea0003800000 */
.L_x_156:
[----:B-1---5:R-:W-:Y:S01]  /*5dc0*/  IMAD.U32 R90, R168, 0x10000, RZ ;  /* 0x00010000a85a7824 */ /* 0x022fe200078e00ff */
[----:B------:R-:W-:Y:S01]  /*5dd0*/  ISETP.GT.AND P1, PT, R0, 0x79, P0 ;  /* 0x000000790000780c */ /* 0x000fe20000724270 */
[----:B------:R-:W-:Y:S01]  /*5de0*/  BSSY B1, `(.L_x_158) ;  /* 0x000000c000017945 */ /* 0x000fe20003800000 */
[----:B------:R-:W-:Y:S01]  /*5df0*/  IADD3 R165, P0, R165, 0x80, RZ ;  /* 0x00000080a5a57810 */ /* 0x000fe20007f1e0ff */
[----:B------:R-:W-:Y:S01]  /*5e00*/  FMUL R91, R90, R155 ;  /* 0x0000009b5a5b7220 */ /* 0x000fe20000400000 */
[----:B------:R-:W-:-:S03]  /*5e10*/  @P3 MOV R90, R170 ;  /* 0x000000aa005a3202 */ /* 0x000fc60000000f00 */
[----:B------:R-:W-:Y:S01]  /*5e20*/  FFMA R91, R150, R154, R91 ;  /* 0x0000009a965b7223 */ /* 0x000fe2000000005b */
[----:B------:R-:W-:-:S04]  /*5e30*/  IMAD.X R153, RZ, RZ, R153, P0 ;  /* 0x000000ffff997224 */ /* 0x000fc800000e0699 */
[----:B------:R-:W-:-:S04]  /*5e40*/  F2FP.BF16.F32.PACK_AB R91, RZ, R91 ;  /* 0x0000005bff5b723e */ /* 0x000fc800000010ff */
[----:B------:R-:W-:Y:S01]  /*5e50*/  PRMT R92, R91, 0x7610, R92 ;  /* 0x000076105b5c7816 */ /* 0x000fe2000000005c */
[----:B------:R-:W-:-:S05]  /*5e60*/  @P3 IMAD.MOV.U32 R91, RZ, RZ, R171 ;  /* 0x000000ffff5b3224 */ /* 0x000fca00078e00ab */
[----:B------:R1:W-:Y:S01]  /*5e70*/  @P3 STG.E.U16 desc[UR36][R90.64+0xf0], R92 ;  /* 0x0000f05c5a003986 */ /* 0x0003e2000c101524 */
[----:B------:R-:W-:Y:S05]  /*5e80*/  @!P1 BRA `(.L_x_159) ;  /* 0x0000000000049947 */ /* 0x000fea0003800000 */
[----:B------:R0:W5:Y:S02]  /*5e90*/  LDG.E.LTC128B.U16 R168, desc[UR36][R88.64+0xf2] ;  /* 0x0000f22458a87981 */ /* 0x000164000c1e1520 */
.L_x_159:
[----:B------:R-:W-:Y:S05]  /*5ea0*/  BSYNC B1 ;  /* 0x0000000000017941 */ /* 0x000fea0003800000 */
.L_x_158:
[----:B0-2--5:R-:W-:Y:S01]  /*5eb0*/  IMAD.U32 R88, R168, 0x10000, RZ ;  /* 0x00010000a8587824 */ /* 0x025fe200078e00ff */
[----:B------:R-:W-:Y:S01]  /*5ec0*/  ISETP.GT.AND P0, PT, R157, 0x80, PT ;  /* 0x000000809d00780c */ /* 0x000fe20003f04270 */
[-C--:B-1----:R-:W-:Y:S02]  /*5ed0*/  IMAD R92, R153, R12.reuse, RZ ;  /* 0x0000000c995c7224 */ /* 0x082fe400078e02ff */
[----:B------:R-:W-:Y:S01]  /*5ee0*/  FMUL R90, R88, R155 ;  /* 0x0000009b585a7220 */ /* 0x000fe20000400000 */
[----:B------:R-:W-:Y:S01]  /*5ef0*/  IMAD.WIDE.U32 R88, R165, R12, R20 ;  /* 0x0000000ca5587225 */ /* 0x000fe200078e0014 */
[----:B------:R-:W-:-:S03]  /*5f00*/  ISETP.GT.AND P2, PT, R0, RZ, P0 ;  /* 0x000000ff0000720c */ /* 0x000fc60000744270 */
[----:B------:R-:W-:Y:S01]  /*5f10*/  FFMA R151, R151, R154, R90 ;  /* 0x0000009a97977223 */ /* 0x000fe2000000005a */
[----:B------:R-:W-:Y:S01]  /*5f20*/  IMAD R99, R165, R13, R92 ;  /* 0x0000000da5637224 */ /* 0x000fe200078e025c */
[----:B------:R-:W-:-:S03]  /*5f30*/  LEA R90, P3, R88, R8, 0x1 ;  /* 0x00000008585a7211 */ /* 0x000fc600078608ff */
[----:B------:R-:W-:Y:S01]  /*5f40*/  IMAD.IADD R13, R89, 0x1, R99 ;  /* 0x00000001590d7824 */ /* 0x000fe200078e0263 */
[----:B------:R-:W-:-:S04]  /*5f50*/  F2FP.BF16.F32.PACK_AB R151, RZ, R151 ;  /* 0x00000097ff97723e */ /* 0x000fc800000010ff */
[----:B------:R-:W-:Y:S01]  /*5f60*/  LEA.HI.X R91, R88, R9, R13, 0x1, P3 ;  /* 0x00000009585b7211 */ /* 0x000fe200018f0c0d */
[----:B------:R0:W-:Y:S04]  /*5f70*/  @P1 STG.E.U16 desc[UR36][R170.64+0xf2], R151 ;  /* 0x0000f297aa001986 */ /* 0x0001e8000c101524 */
[----:B------:R-:W2:Y:S01]  /*5f80*/  @P2 LDG.E.LTC128B.U16 R168, desc[UR36][R90.64] ;  /* 0x000000245aa82981 */ /* 0x000ea2000c1e1520 */
[----:B------:R-:W-:Y:S01]  /*5f90*/  IMAD.WIDE.U32 R88, R165, R12, R6 ;  /* 0x0000000ca5587225 */ /* 0x000fe200078e0006 */
[----:B------:R-:W-:Y:S01]  /*5fa0*/  SHF.L.U64.HI R97, R4, 0x8, R5 ;  /* 0x0000000804617819 */ /* 0x000fe20000010205 */
[----:B------:R-:W-:Y:S01]  /*5fb0*/  BSSY B1, `(.L_x_160) ;  /* 0x0000011000017945 */ /* 0x000fe20003800000 */
[----:B------:R-:W-:Y:S01]  /*5fc0*/  ISETP.GT.AND P3, PT, R0, 0x1, P0 ;  /* 0x000000010000780c */ /* 0x000fe20000764270 */
[----:B------:R-:W-:-:S02]  /*5fd0*/  IMAD.IADD R89, R99, 0x1, R89 ;  /* 0x0000000163597824 */ /* 0x000fc400078e0259 */
[----:B------:R-:W-:Y:S02]  /*5fe0*/  IMAD.SHL.U32 R95, R4, 0x100, RZ ;  /* 0x00000100045f7824 */ /* 0x000fe400078e00ff */
[----:B--2---:R-:W-:-:S04]  /*5ff0*/  IMAD.U32 R92, R168, 0x10000, RZ ;  /* 0x00010000a85c7824 */ /* 0x004fc800078e00ff */
[----:B------:R-:W-:Y:S01]  /*6000*/  FMUL R13, R92, R155 ;  /* 0x0000009b5c0d7220 */ /* 0x000fe20000400000 */
[----:B------:R-:W-:Y:S01]  /*6010*/  IMAD.WIDE.U32 R92, R23, R10, R88 ;  /* 0x0000000a175c7225 */ /* 0x000fe200078e0058 */
[----:B------:R-:W-:-:S03]  /*6020*/  IADD3 R88, P1, R95, R158, RZ ;  /* 0x0000009e5f587210 */ /* 0x000fc60007f3e0ff */
[----:B------:R-:W-:Y:S01]  /*6030*/  FFMA R13, R24, R154, R13 ;  /* 0x0000009a180d7223 */ /* 0x000fe2000000000d */
[----:B------:R-:W-:Y:S01]  /*6040*/  IMAD.IADD R5, R11, 0x1, R93 ;  /* 0x000000010b057824 */ /* 0x000fe200078e025d */
[C---:B------:R-:W-:Y:S01]  /*6050*/  LEA R4, P4, R92.reuse, R8, 0x1 ;  /* 0x000000085c047211 */ /* 0x040fe200078808ff */
[----:B------:R-:W-:Y:S02]  /*6060*/  IMAD.X R89, R97, 0x1, R159, P1 ;  /* 0x0000000161597824 */ /* 0x000fe400008e069f */
[----:B------:R-:W-:Y:S02]  /*6070*/  F2FP.BF16.F32.PACK_AB R13, RZ, R13 ;  /* 0x0000000dff0d723e */ /* 0x000fe400000010ff */
[----:B------:R-:W-:-:S03]  /*6080*/  LEA.HI.X R5, R92, R9, R5, 0x1, P4 ;  /* 0x000000095c057211 */ /* 0x000fc600020f0c05 */
[----:B------:R0:W-:Y:S01]  /*6090*/  @P2 STG.E.U16 desc[UR36][R88.64], R13 ;  /* 0x0000000d58002986 */ /* 0x0001e2000c101524 */
[----:B------:R-:W-:Y:S05]  /*60a0*/  @!P3 BRA `(.L_x_161) ;  /* 0x000000000004b947 */ /* 0x000fea0003800000 */
[----:B------:R1:W5:Y:S02]  /*60b0*/  LDG.E.LTC128B.U16 R168, desc[UR36][R4.64+0x2] ;  /* 0x0000022404a87981 */ /* 0x000364000c1e1520 */
.L_x_161:
[----:B------:R-:W-:Y:S05]  /*60c0*/  BSYNC B1 ;  /* 0x0000000000017941 */ /* 0x000fea0003800000 */
.L_x_160:
[----:B------:R-:W-:Y:S01]  /*60d0*/  IMAD.WIDE.U32 R162, R165, R12, R162 ;  /* 0x0000000ca5a27225 */ /* 0x000fe200078e00a2 */
[----:B------:R-:W-:Y:S01]  /*60e0*/  ISETP.GT.AND P1, PT, R157, 0x88, PT ;  /* 0x000000889d00780c */ /* 0x000fe20003f24270 */
[----:B------:R-:W-:Y:S02]  /*60f0*/  BSSY B1, `(.L_x_162) ;  /* 0x0000012000017945 */ /* 0x000fe40003800000 */
[----:B-----5:R-:W-:Y:S01]  /*6100*/  IMAD.U32 R20, R168, 0x10000, RZ ;  /* 0x00010000a8147824 */ /* 0x020fe200078e00ff */
[----:B------:R-:W-:Y:S01]  /*6110*/  IADD3 R14, P2, R14, R162, RZ ;  /* 0x000000a20e0e7210 */ /* 0x000fe20007f5e0ff */
[----:B------:R-:W-:Y:S01]  /*6120*/  @P3 IMAD.MOV.U32 R15, RZ, RZ, R89 ;  /* 0x000000ffff0f3224 */ /* 0x000fe200078e0059 */
[----:B------:R-:W-:Y:S01]  /*6130*/  IADD3 R99, R99, R163, RZ ;  /* 0x000000a363637210 */ /* 0x000fe20007ffe0ff */
[----:B------:R-:W-:Y:S01]  /*6140*/  FMUL R20, R20, R155 ;  /* 0x0000009b14147220 */ /* 0x000fe20000400000 */
[----:B------:R-:W-:-:S03]  /*6150*/  LEA R12, P4, R14, R8, 0x1 ;  /* 0x000000080e0c7211 */ /* 0x000fc600078808ff */
[----:B------:R-:W-:Y:S02]  /*6160*/  IMAD.X R21, R99, 0x1, R21, P2 ;  /* 0x0000000163157824 */ /* 0x000fe400010e0615 */
[----:B------:R-:W-:Y:S01]  /*6170*/  FFMA R20, R25, R154, R20 ;  /* 0x0000009a19147223 */ /* 0x000fe20000000014 */
[----:B------:R-:W-:Y:S02]  /*6180*/  ISETP.GT.AND P2, PT, R0, RZ, P1 ;  /* 0x000000ff0000720c */ /* 0x000fe40000f44270 */
[----:B0-----:R-:W-:Y:S01]  /*6190*/  LEA.HI.X R13, R14, R9, R21, 0x1, P4 ;  /* 0x000000090e0d7211 */ /* 0x001fe200020f0c15 */
[----:B------:R-:W-:Y:S01]  /*61a0*/  @P3 IMAD.MOV.U32 R14, RZ, RZ, R88 ;  /* 0x000000ffff0e3224 */ /* 0x000fe200078e0058 */
[----:B------:R-:W-:Y:S02]  /*61b0*/  F2FP.BF16.F32.PACK_AB R20, RZ, R20 ;  /* 0x00000014ff14723e */ /* 0x000fe400000010ff */
[----:B------:R-:W-:-:S03]  /*61c0*/  IADD3 R6, P4, R6, R162, RZ ;  /* 0x000000a206067210 */ /* 0x000fc60007f9e0ff */
[----:B------:R0:W-:Y:S02]  /*61d0*/  @P3 STG.E.U16 desc[UR36][R14.64+0x2], R20 ;  /* 0x000002140e003986 */ /* 0x0001e4000c101524 */
[----:B------:R-:W-:Y:S02]  /*61e0*/  IMAD.X R7, R7, 0x1, R99, P4 ;  /* 0x0000000107077824 */ /* 0x000fe400020e0663 */
[----:B------:R-:W-:Y:S06]  /*61f0*/  @!P2 BRA `(.L_x_163) ;  /* 0x000000000004a947 */ /* 0x000fec0003800000 */
[----:B------:R2:W5:Y:S02]  /*6200*/  LDG.E.LTC128B.U16 R168, desc[UR36][R12.64] ;  /* 0x000000240ca87981 */ /* 0x000564000c1e1520 */
.L_x_163:
[----:B------:R-:W-:Y:S05]  /*6210*/  BSYNC B1 ;  /* 0x0000000000017941 */ /* 0x000fea0003800000 */
.L_x_162:
[----:B0----5:R-:W-:Y:S01]  /*6220*/  IMAD.U32 R14, R168, 0x10000, RZ ;  /* 0x00010000a80e7824 */ /* 0x021fe200078e00ff */
[----:B------:R-:W-:Y:S01]  /*6230*/  BSSY B1, `(.L_x_164) ;  /* 0x000000e000017945 */ /* 0x000fe20003800000 */
[----:B--2---:R-:W-:Y:S01]  /*6240*/  IMAD.WIDE.U32 R12, R23, R10, R6 ;  /* 0x0000000a170c7225 */ /* 0x004fe200078e0006 */
[----:B------:R-:W-:-:S03]  /*6250*/  IADD3 R6, P3, R88, R169, RZ ;  /* 0x000000a958067210 */ /* 0x000fc60007f7e0ff */
[----:B------:R-:W-:Y:S01]  /*6260*/  FMUL R7, R14, R155 ;  /* 0x0000009b0e077220 */ /* 0x000fe20000400000 */
[----:B------:R-:W-:Y:S01]  /*6270*/  IMAD.IADD R11, R11, 0x1, R13 ;  /* 0x000000010b0b7824 */ /* 0x000fe200078e020d */
[----:B------:R-:W-:Y:S02]  /*6280*/  LEA R8, P4, R12, R8, 0x1 ;  /* 0x000000080c087211 */ /* 0x000fe400078808ff */
[----:B------:R-:W-:Y:S02]  /*6290*/  FFMA R7, R26, R154, R7 ;  /* 0x0000009a1a077223 */ /* 0x000fe40000000007 */
[----:B------:R-:W-:-:S03]  /*62a0*/  LEA.HI.X R9, R12, R9, R11, 0x1, P4 ;  /* 0x000000090c097211 */ /* 0x000fc600020f0c0b */
[----:B------:R-:W-:Y:S01]  /*62b0*/  F2FP.BF16.F32.PACK_AB R10, RZ, R7 ;  /* 0x00000007ff0a723e */ /* 0x000fe200000010ff */
[----:B------:R-:W-:Y:S01]  /*62c0*/  IMAD.X R7, R89, 0x1, R167, P3 ;  /* 0x0000000159077824 */ /* 0x000fe200018e06a7 */
[----:B------:R-:W-:-:S04]  /*62d0*/  ISETP.GT.AND P4, PT, R0, 0x1, P1 ;  /* 0x000000010000780c */ /* 0x000fc80000f84270 */
[----:B------:R0:W-:Y:S09]  /*62e0*/  @P2 STG.E.U16 desc[UR36][R6.64], R10 ;  /* 0x0000000a06002986 */ /* 0x0001f2000c101524 */
[----:B------:R-:W-:Y:S05]  /*62f0*/  @!P4 BRA `(.L_x_165) ;  /* 0x000000000004c947 */ /* 0x000fea0003800000 */
[----:B------:R2:W5:Y:S02]  /*6300*/  LDG.E.LTC128B.U16 R168, desc[UR36][R8.64+0x2] ;  /* 0x0000022408a87981 */ /* 0x000564000c1e1520 */
.L_x_165:
[----:B------:R-:W-:Y:S05]  /*6310*/  BSYNC B1 ;  /* 0x0000000000017941 */ /* 0x000fea0003800000 */
.L_x_164:
[----:B0----5:R-:W-:Y:S01]  /*6320*/  IMAD.U32 R10, R168, 0x10000, RZ ;  /* 0x00010000a80a7824 */ /* 0x021fe200078e00ff */
[----:B------:R-:W-:Y:S01]  /*6330*/  ISETP.GT.AND P2, PT, R0, 0x8, P0 ;  /* 0x000000080000780c */ /* 0x000fe20000744270 */
[----:B------:R-:W-:Y:S02]  /*6340*/  BSSY B1, `(.L_x_166) ;  /* 0x0000007000017945 */ /* 0x000fe40003800000 */
[----:B------:R-:W-:-:S04]  /*6350*/  FMUL R10, R10, R155 ;  /* 0x0000009b0a0a7220 */ /* 0x000fc80000400000 */
[----:B------:R-:W-:-:S05]  /*6360*/  FFMA R10, R27, R154, R10 ;  /* 0x0000009a1b0a7223 */ /* 0x000fca000000000a */
[----:B------:R-:W-:-:S05]  /*6370*/  F2FP.BF16.F32.PACK_AB R10, RZ, R10 ;  /* 0x0000000aff0a723e */ /* 0x000fca00000010ff */
[----:B------:R0:W-:Y:S01]  /*6380*/  @P4 STG.E.U16 desc[UR36][R6.64+0x2], R10 ;  /* 0x0000020a06004986 */ /* 0x0001e2000c101524 */
[----:B------:R-:W-:Y:S05]  /*6390*/  @!P2 BRA `(.L_x_167) ;  /* 0x000000000004a947 */ /* 0x000fea0003800000 */
[----:B------:R0:W5:Y:S02]  /*63a0*/  LDG.E.LTC128B.U16 R168, desc[UR36][R4.64+0x10] ;  /* 0x0000102404a87981 */ /* 0x000164000c1e1520 */
.L_x_167:
[----:B------:R-:W-:Y:S05]  /*63b0*/  BSYNC B1 ;  /* 0x0000000000017941 */ /* 0x000fea0003800000 */
.L_x_166:
[----:B0----5:R-:W-:Y:S01]  /*63c0*/  IMAD.U32 R6, R168, 0x10000, RZ ;  /* 0x00010000a8067824 */ /* 0x021fe200078e00ff */
[----:B------:R-:W-:Y:S01]  /*63d0*/  ISETP.GT.AND P4, PT, R0, 0x9, P0 ;  /* 0x000000090000780c */ /* 0x000fe20000784270 */
[----:B------:R-:W-:Y:S02]  /*63e0*/  BSSY B1, `(.L_x_168) ;  /* 0x000000a000017945 */ /* 0x000fe40003800000 */
[----:B------:R-:W-:Y:S01]  /*63f0*/  FMUL R7, R6, R155 ;  /* 0x0000009b06077220 */ /* 0x000fe20000400000 */
[----:B------:R-:W-:-:S03]  /*6400*/  MOV R6, R88 ;  /* 0x0000005800067202 */ /* 0x000fc60000000f00 */
[----:B------:R-:W-:-:S05]  /*6410*/  FFMA R7, R28, R154, R7 ;  /* 0x0000009a1c077223 */ /* 0x000fca0000000007 */
[----:B------:R-:W-:-:S04]  /*6420*/  F2FP.BF16.F32.PACK_AB R7, RZ, R7 ;  /* 0x00000007ff07723e */ /* 0x000fc800000010ff */
[----:B------:R-:W-:Y:S01]  /*6430*/  PRMT R10, R7, 0x7610, R10 ;  /* 0x00007610070a7816 */ /* 0x000fe2000000000a */
[----:B------:R-:W-:-:S05]  /*6440*/  IMAD.MOV.U32 R7, RZ, RZ, R89 ;  /* 0x000000ffff077224 */ /* 0x000fca00078e0059 */
[----:B------:R0:W-:Y:S01]  /*6450*/  @P2 STG.E.U16 desc[UR36][R6.64+0x10], R10 ;  /* 0x0000100a06002986 */ /* 0x0001e2000c101524 */
[----:B------:R-:W-:Y:S05]  /*6460*/  @!P4 BRA `(.L_x_169) ;  /* 0x000000000004c947 */ /* 0x000fea0003800000 */
[----:B------:R0:W5:Y:S02]  /*6470*/  LDG.E.LTC128B.U16 R168, desc[UR36][R4.64+0x12] ;  /* 0x0000122404a87981 */ /* 0x000164000c1e1520 */
.L_x_169:
[----:B------:R-:W-:Y:S05]  /*6480*/  BSYNC B1 ;  /* 0x0000000000017941 */ /* 0x000fea0003800000 */
.L_x_168:
        /* <DEDUP_REMOVED lines=9> */
.L_x_171:
[----:B------:R-:W-:Y:S05]  /*6520*/  BSYNC B1 ;  /* 0x0000000000017941 */ /* 0x000fea0003800000 */
.L_x_170:
[----:B0----5:R-:W-:Y:S01]  /*6530*/  IMAD.U32 R10, R168, 0x10000, RZ ;  /* 0x00010000a80a7824 */ /* 0x021fe200078e00ff */
[----:B------:R-:W-:Y:S01]  /*6540*/  ISETP.GT.AND P2, PT, R0, 0x9, P1 ;  /* 0x000000090000780c */ /* 0x000fe20000f44270 */
[----:B------:R-:W-:Y:S02]  /*6550*/  BSSY B1, `(.L_x_172) ;  /* 0x0000009000017945 */ /* 0x000fe40003800000 */
[----:B------:R-:W-:Y:S01]  /*6560*/  FMUL R11, R10, R155 ;  /* 0x0000009b0a0b7220 */ /* 0x000fe20000400000 */
[----:B------:R-:W-:-:S03]  /*6570*/  IADD3 R10, P4, R169, R88, RZ ;  /* 0x00000058a90a7210 */ /* 0x000fc60007f9e0ff */
[----:B------:R-:W-:-:S05]  /*6580*/  FFMA R11, R30, R154, R11 ;  /* 0x0000009a1e0b7223 */ /* 0x000fca000000000b */
[----:B------:R-:W-:Y:S01]  /*6590*/  F2FP.BF16.F32.PACK_AB R12, RZ, R11 ;  /* 0x0000000bff0c723e */ /* 0x000fe200000010ff */
[----:B------:R-:W-:-:S05]  /*65a0*/  IMAD.X R11, R167, 0x1, R89, P4 ;  /* 0x00000001a70b7824 */ /* 0x000fca00020e0659 */
[----:B------:R0:W-:Y:S01]  /*65b0*/  @P3 STG.E.U16 desc[UR36][R10.64+0x10], R12 ;  /* 0x0000100c0a003986 */ /* 0x0001e2000c101524 */
[----:B------:R-:W-:Y:S05]  /*65c0*/  @!P2 BRA `(.L_x_173) ;  /* 0x000000000004a947 */ /* 0x000fea0003800000 */
[----:B------:R0:W5:Y:S02]  /*65d0*/  LDG.E.LTC128B.U16 R168, desc[UR36][R8.64+0x12] ;  /* 0x0000122408a87981 */ /* 0x000164000c1e1520 */
.L_x_173:
[----:B------:R-:W-:Y:S05]  /*65e0*/  BSYNC B1 ;  /* 0x0000000000017941 */ /* 0x000fea0003800000 */
.L_x_172:
[----:B0----5:R-:W-:Y:S01]  /*65f0*/  IMAD.U32 R10, R168, 0x10000, RZ ;  /* 0x00010000a80a7824 */ /* 0x021fe200078e00ff */
[----:B------:R-:W-:Y:S03]  /*6600*/  BSSY B1, `(.L_x_174) ;  /* 0x000000a000017945 */ /* 0x000fe60003800000 */
[----:B------:R-:W-:Y:S01]  /*6610*/  FMUL R12, R10, R155 ;  /* 0x0000009b0a0c7220 */ /* 0x000fe20000400000 */
[----:B------:R-:W-:-:S03]  /*6620*/  IADD3 R10, P3, P4, R169, R158, R95 ;  /* 0x0000009ea90a7210 */ /* 0x000fc60007c7e05f */
[----:B------:R-:W-:Y:S01]  /*6630*/  FFMA R12, R31, R154, R12 ;  /* 0x0000009a1f0c7223 */ /* 0x000fe2000000000c */
[----:B------:R-:W-:Y:S02]  /*6640*/  IADD3.X R11, R167, R159, R97, P3, P4 ;  /* 0x0000009fa70b7210 */ /* 0x000fe40001fe8461 */
[----:B------:R-:W-:Y:S02]  /*6650*/  ISETP.GT.AND P3, PT, R0, 0x10, P0 ;  /* 0x000000100000780c */ /* 0x000fe40000764270 */
[----:B------:R-:W-:-:S05]  /*6660*/  F2FP.BF16.F32.PACK_AB R12, RZ, R12 ;  /* 0x0000000cff0c723e */ /* 0x000fca00000010ff */
[----:B------:R0:W-:Y:S06]  /*6670*/  @P2 STG.E.U16 desc[UR36][R10.64+0x12], R12 ;  /* 0x0000120c0a002986 */ /* 0x0001ec000c101524 */
[----:B------:R-:W-:Y:S05]  /*6680*/  @!P3 BRA `(.L_x_175) ;  /* 0x000000000004b947 */ /* 0x000fea0003800000 */
[----:B------:R0:W5:Y:S02]  /*6690*/  LDG.E.LTC128B.U16 R168, desc[UR36][R4.64+0x20] ;  /* 0x0000202404a87981 */ /* 0x000164000c1e1520 */
.L_x_175:
[----:B------:R-:W-:Y:S05]  /*66a0*/  BSYNC B1 ;  /* 0x0000000000017941 */ /* 0x000fea0003800000 */
.L_x_174:
        /* <DEDUP_REMOVED lines=9> */
.L_x_177:
[----:B------:R-:W-:Y:S05]  /*6740*/  BSYNC B1 ;  /* 0x0000000000017941 */ /* 0x000fea0003800000 */
.L_x_176:
[----:B-----5:R-:W-:Y:S01]  /*6750*/  IMAD.U32 R12, R168, 0x10000, RZ ;  /* 0x00010000a80c7824 */ /* 0x020fe200078e00ff */
        /* <DEDUP_REMOVED lines=8> */
.L_x_179:
[----:B------:R-:W-:Y:S05]  /*67e0*/  BSYNC B1 ;  /* 0x0000000000017941 */ /* 0x000fea0003800000 */
.L_x_178:
        /* <DEDUP_REMOVED lines=9> */
.L_x_181:
[----:B------:R-:W-:Y:S05]  /*6880*/  BSYNC B1 ;  /* 0x0000000000017941 */ /* 0x000fea0003800000 */
.L_x_180:
        /* <DEDUP_REMOVED lines=9> */
.L_x_183:
[----:B------:R-:W-:Y:S05]  /*6920*/  BSYNC B1 ;  /* 0x0000000000017941 */ /* 0x000fea0003800000 */
.L_x_182:
[----:B0----5:R-:W-:Y:S01]  /*6930*/  SHF.L.U32 R12, R168, 0x10, RZ ;  /* 0x00000010a80c7819 */ /* 0x021fe200000006ff */
[----:B------:R-:W-:Y:S01]  /*6940*/  BSSY B1, `(.L_x_184) ;  /* 0x0000008000017945 */ /* 0x000fe20003800000 */
[----:B------:R-:W-:-:S03]  /*6950*/  ISETP.GT.AND P2, PT, R0, 0x19, P0 ;  /* 0x000000190000780c */ /* 0x000fc60000744270 */
[----:B------:R-:W-:-:S04]  /*6960*/  FMUL R13, R12, R155 ;  /* 0x0000009b0c0d7220 */ /* 0x000fc80000400000 */
[----:B------:R-:W-:-:S05]  /*6970*/  FFMA R13, R36, R154, R13 ;  /* 0x0000009a240d7223 */ /* 0x000fca000000000d */
[----:B------:R-:W-:-:S05]  /*6980*/  F2FP.BF16.F32.PACK_AB R13, RZ, R13 ;  /* 0x0000000dff0d723e */ /* 0x000fca00000010ff */
[----:B------:R0:W-:Y:S01]  /*6990*/  @P3 STG.E.U16 desc[UR36][R6.64+0x30], R13 ;  /* 0x0000300d06003986 */ /* 0x0001e2000c101524 */
[----:B------:R-:W-:Y:S05]  /*69a0*/  @!P2 BRA `(.L_x_185) ;  /* 0x000000000004a947 */ /* 0x000fea0003800000 */
[----:B------:R0:W5:Y:S02]  /*69b0*/  LDG.E.LTC128B.U16 R168, desc[UR36][R4.64+0x32] ;  /* 0x0000322404a87981 */ /* 0x000164000c1e1520 */
.L_x_185:
[----:B------:R-:W-:Y:S05]  /*69c0*/  BSYNC B1 ;  /* 0x0000000000017941 */ /* 0x000fea0003800000 */
.L_x_184:
        /* <DEDUP_REMOVED lines=9> */
.L_x_187:
[----:B------:R-:W-:Y:S05]  /*6a60*/  BSYNC B1 ;  /* 0x0000000000017941 */ /* 0x000fea0003800000 */
.L_x_186:
        /* <DEDUP_REMOVED lines=9> */
.L_x_189:
[----:B------:R-:W-:Y:S05]  /*6b00*/  BSYNC B1 ;  /* 0x0000000000017941 */ /* 0x000fea0003800000 */
.L_x_188:
        /* <DEDUP_REMOVED lines=9> */
.L_x_191:
[----:B------:R-:W-:Y:S05]  /*6ba0*/  BSYNC B1 ;  /* 0x0000000000017941 */ /* 0x000fea0003800000 */
.L_x_190:
        /* <DEDUP_REMOVED lines=9> */
.L_x_193:
[----:B------:R-:W-:Y:S05]  /*6c40*/  BSYNC B1 ;  /* 0x0000000000017941 */ /* 0x000fea0003800000 */
.L_x_192:
        /* <DEDUP_REMOVED lines=9> */
.L_x_195:
[----:B------:R-:W-:Y:S05]  /*6ce0*/  BSYNC B1 ;  /* 0x0000000000017941 */ /* 0x000fea0003800000 */
.L_x_194:
        /* <DEDUP_REMOVED lines=9> */
.L_x_197:
[----:B------:R-:W-:Y:S05]  /*6d80*/  BSYNC B1 ;  /* 0x0000000000017941 */ /* 0x000fea0003800000 */
.L_x_196:
        /* <DEDUP_REMOVED lines=9> */
.L_x_199:
[----:B------:R-:W-:Y:S05]  /*6e20*/  BSYNC B1 ;  /* 0x0000000000017941 */ /* 0x000fea0003800000 */
.L_x_198:
        /* <DEDUP_REMOVED lines=9> */
.L_x_201:
[----:B------:R-:W-:Y:S05]  /*6ec0*/  BSYNC B1 ;  /* 0x0000000000017941 */ /* 0x000fea0003800000 */
.L_x_200:
        /* <DEDUP_REMOVED lines=9> */
.L_x_203:
[----:B------:R-:W-:Y:S05]  /*6f60*/  BSYNC B1 ;  /* 0x0000000000017941 */ /* 0x000fea0003800000 */
.L_x_202:
        /* <DEDUP_REMOVED lines=9> */
.L_x_205:
[----:B------:R-:W-:Y:S05]  /*7000*/  BSYNC B1 ;  /* 0x0000000000017941 */ /* 0x000fea0003800000 */
.L_x_204:
        /* <DEDUP_REMOVED lines=9> */
.L_x_207:
[----:B------:R-:W-:Y:S05]  /*70a0*/  BSYNC B1 ;  /* 0x0000000000017941 */ /* 0x000fea0003800000 */
.L_x_206:
        /* <DEDUP_REMOVED lines=9> */
.L_x_209:
[----:B------:R-:W-:Y:S05]  /*7140*/  BSYNC B1 ;  /* 0x0000000000017941 */ /* 0x000fea0003800000 */
.L_x_208:
        /* <DEDUP_REMOVED lines=9> */
.L_x_211:
[----:B------:R-:W-:Y:S05]  /*71e0*/  BSYNC B1 ;  /* 0x0000000000017941 */ /* 0x000fea0003800000 */
.L_x_210:
        /* <DEDUP_REMOVED lines=9> */
.L_x_213:
[----:B------:R-:W-:Y:S05]  /*7280*/  BSYNC B1 ;  /* 0x0000000000017941 */ /* 0x000fea0003800000 */
.L_x_212:
        /* <DEDUP_REMOVED lines=9> */
.L_x_215:
[----:B------:R-:W-:Y:S05]  /*7320*/  BSYNC B1 ;  /* 0x0000000000017941 */ /* 0x000fea0003800000 */
.L_x_214:
        /* <DEDUP_REMOVED lines=9> */
.L_x_217:
[----:B------:R-:W-:Y:S05]  /*73c0*/  BSYNC B1 ;  /* 0x0000000000017941 */ /* 0x000fea0003800000 */
.L_x_216:
        /* <DEDUP_REMOVED lines=9> */
.L_x_219:
[----:B------:R-:W-:Y:S05]  /*7460*/  BSYNC B1 ;  /* 0x0000000000017941 */ /* 0x000fea0003800000 */
.L_x_218:
        /* <DEDUP_REMOVED lines=9> */
.L_x_221:
[----:B------:R-:W-:Y:S05]  /*7500*/  BSYNC B1 ;  /* 0x0000000000017941 */ /* 0x000fea0003800000 */
.L_x_220:
        /* <DEDUP_REMOVED lines=9> */
.L_x_223:
[----:B------:R-:W-:Y:S05]  /*75a0*/  BSYNC B1 ;  /* 0x0000000000017941 */ /* 0x000fea0003800000 */
.L_x_222:
        /* <DEDUP_REMOVED lines=9> */
.L_x_225:
[----:B------:R-:W-:Y:S05]  /*7640*/  BSYNC B1 ;  /* 0x0000000000017941 */ /* 0x000fea0003800000 */
.L_x_224:
        /* <DEDUP_REMOVED lines=9> */
.L_x_227:
[----:B------:R-:W-:Y:S05]  /*76e0*/  BSYNC B1 ;  /* 0x0000000000017941 */ /* 0x000fea0003800000 */
.L_x_226:
        /* <DEDUP_REMOVED lines=9> */
.L_x_229:
[----:B------:R-:W-:Y:S05]  /*7780*/  BSYNC B1 ;  /* 0x0000000000017941 */ /* 0x000fea0003800000 */
.L_x_228:
        /* <DEDUP_REMOVED lines=9> */
.L_x_231:
[----:B------:R-:W-:Y:S05]  /*7820*/  BSYNC B1 ;  /* 0x0000000000017941 */ /* 0x000fea0003800000 */
.L_x_230:
        /* <DEDUP_REMOVED lines=9> */
.L_x_233:
[----:B------:R-:W-:Y:S05]  /*78c0*/  BSYNC B1 ;  /* 0x0000000000017941 */ /* 0x000fea0003800000 */
.L_x_232:
        /* <DEDUP_REMOVED lines=9> */
.L_x_235:
[----:B------:R-:W-:Y:S05]  /*7960*/  BSYNC B1 ;  /* 0x0000000000017941 */ /* 0x000fea0003800000 */
.L_x_234:
        /* <DEDUP_REMOVED lines=9> */
.L_x_237:
[----:B------:R-:W-:Y:S05]  /*7a00*/  BSYNC B1 ;  /* 0x0000000000017941 */ /* 0x000fea0003800000 */
.L_x_236:
        /* <DEDUP_REMOVED lines=9> */
.L_x_239:
[----:B------:R-:W-:Y:S05]  /*7aa0*/  BSYNC B1 ;  /* 0x0000000000017941 */ /* 0x000fea0003800000 */
.L_x_238:
        /* <DEDUP_REMOVED lines=9> */
.L_x_241:
[----:B------:R-:W-:Y:S05]  /*7b40*/  BSYNC B1 ;  /* 0x0000000000017941 */ /* 0x000fea0003800000 */
.L_x_240:
        /* <DEDUP_REMOVED lines=9> */
.L_x_243:
[----:B------:R-:W-:Y:S05]  /*7be0*/  BSYNC B1 ;  /* 0x0000000000017941 */ /* 0x000fea0003800000 */
.L_x_242:
        /* <DEDUP_REMOVED lines=9> */
.L_x_245:
[----:B------:R-:W-:Y:S05]  /*7c80*/  BSYNC B1 ;  /* 0x0000000000017941 */ /* 0x000fea0003800000 */
.L_x_244:
        /* <DEDUP_REMOVED lines=9> */
.L_x_247:
[----:B------:R-:W-:Y:S05]  /*7d20*/  BSYNC B1 ;  /* 0x0000000000017941 */ /* 0x000fea0003800000 */
.L_x_246:
        /* <DEDUP_REMOVED lines=9> */
.L_x_249:
[----:B------:R-:W-:Y:S05]  /*7dc0*/  BSYNC B1 ;  /* 0x0000000000017941 */ /* 0x000fea0003800000 */
.L_x_248:
        /* <DEDUP_REMOVED lines=9> */
.L_x_251:
[----:B------:R-:W-:Y:S05]  /*7e60*/  BSYNC B1 ;  /* 0x0000000000017941 */ /* 0x000fea0003800000 */
.L_x_250:
        /* <DEDUP_REMOVED lines=9> */
.L_x_253:
[----:B------:R-:W-:Y:S05]  /*7f00*/  BSYNC B1 ;  /* 0x0000000000017941 */ /* 0x000fea0003800000 */
.L_x_252:
        /* <DEDUP_REMOVED lines=9> */
.L_x_255:
[----:B------:R-:W-:Y:S05]  /*7fa0*/  BSYNC B1 ;  /* 0x0000000000017941 */ /* 0x000fea0003800000 */
.L_x_254:
        /* <DEDUP_REMOVED lines=9> */
.L_x_257:
[----:B------:R-:W-:Y:S05]  /*8040*/  BSYNC B1 ;  /* 0x0000000000017941 */ /* 0x000fea0003800000 */
.L_x_256:
        /* <DEDUP_REMOVED lines=9> */
.L_x_259:
[----:B------:R-:W-:Y:S05]  /*80e0*/  BSYNC B1 ;  /* 0x0000000000017941 */ /* 0x000fea0003800000 */
.L_x_258:
        /* <DEDUP_REMOVED lines=9> */
.L_x_261:
[----:B------:R-:W-:Y:S05]  /*8180*/  BSYNC B1 ;  /* 0x0000000000017941 */ /* 0x000fea0003800000 */
.L_x_260:
        /* <DEDUP_REMOVED lines=9> */
.L_x_263:
[----:B------:R-:W-:Y:S05]  /*8220*/  BSYNC B1 ;  /* 0x0000000000017941 */ /* 0x000fea0003800000 */
.L_x_262:
        /* <DEDUP_REMOVED lines=9> */
.L_x_265:
[----:B------:R-:W-:Y:S05]  /*82c0*/  BSYNC B1 ;  /* 0x0000000000017941 */ /* 0x000fea0003800000 */
.L_x_264:
        /* <DEDUP_REMOVED lines=9> */
.L_x_267:
[----:B------:R-:W-:Y:S05]  /*8360*/  BSYNC B1 ;  /* 0x0000000000017941 */ /* 0x000fea0003800000 */
.L_x_266:
        /* <DEDUP_REMOVED lines=9> */
.L_x_269:
[----:B------:R-:W-:Y:S05]  /*8400*/  BSYNC B1 ;  /* 0x0000000000017941 */ /* 0x000fea0003800000 */
.L_x_268:
        /* <DEDUP_REMOVED lines=9> */
.L_x_271:
[----:B------:R-:W-:Y:S05]  /*84a0*/  BSYNC B1 ;  /* 0x0000000000017941 */ /* 0x000fea0003800000 */
.L_x_270:
        /* <DEDUP_REMOVED lines=9> */
.L_x_273:
[----:B------:R-:W-:Y:S05]  /*8540*/  BSYNC B1 ;  /* 0x0000000000017941 */ /* 0x000fea0003800000 */
.L_x_272:
        /* <DEDUP_REMOVED lines=9> */
.L_x_275:
[----:B------:R-:W-:Y:S05]  /*85e0*/  BSYNC B1 ;  /* 0x0000000000017941 */ /* 0x000fea0003800000 */
.L_x_274:
        /* <DEDUP_REMOVED lines=9> */
.L_x_277:
[----:B------:R-:W-:Y:S05]  /*8680*/  BSYNC B1 ;  /* 0x0000000000017941 */ /* 0x000fea0003800000 */
.L_x_276:
        /* <DEDUP_REMOVED lines=9> */
.L_x_279:
[----:B------:R-:W-:Y:S05]  /*8720*/  BSYNC B1 ;  /* 0x0000000000017941 */ /* 0x000fea0003800000 */
.L_x_278:
        /* <DEDUP_REMOVED lines=9> */
.L_x_281:
[----:B------:R-:W-:Y:S05]  /*87c0*/  BSYNC B1 ;  /* 0x0000000000017941 */ /* 0x000fea0003800000 */
.L_x_280:
[----:B01---5:R-:W-:Y:S01]  /*87d0*/  IMAD.U32 R4, R168, 0x10000, RZ ;  /* 0x00010000a8047824 */ /* 0x023fe200078e00ff */
        /* <DEDUP_REMOVED lines=8> */
.L_x_283:
[----:B------:R-:W-:Y:S05]  /*8860*/  BSYNC B1 ;  /* 0x0000000000017941 */ /* 0x000fea0003800000 */
.L_x_282:
[----:B0----5:R-:W-:Y:S01]  /*8870*/  SHF.L.U32 R4, R168, 0x10, RZ ;  /* 0x00000010a8047819 */ /* 0x021fe200000006ff */
        /* <DEDUP_REMOVED lines=11> */
.L_x_285:
[----:B------:R-:W-:Y:S05]  /*8930*/  BSYNC B1 ;  /* 0x0000000000017941 */ /* 0x000fea0003800000 */
.L_x_284:
[----:B------:R-:W-:Y:S05]  /*8940*/  @!P1 BRA `(.L_x_286) ;  /* 0x00000024003c9947 */ /* 0x000fea0003800000 */
[----:B-----5:R-:W-:-:S04]  /*8950*/  IMAD.U32 R168, R168, 0x10000, RZ ;  /* 0x00010000a8a87824 */ /* 0x020fc800078e00ff */
[----:B------:R-:W-:-:S04]  /*8960*/  FMUL R168, R168, R155 ;  /* 0x0000009ba8a87220 */ /* 0x000fc80000400000 */
[----:B------:R-:W-:-:S05]  /*8970*/  FFMA R168, R87, R154, R168 ;  /* 0x0000009a57a87223 */ /* 0x000fca00000000a8 */
[----:B------:R-:W-:-:S05]  /*8980*/  F2FP.BF16.F32.PACK_AB R168, RZ, R168 ;  /* 0x000000a8ffa8723e */ /* 0x000fca00000010ff */
[----:B------:R0:W-:Y:S01]  /*8990*/  STG.E.U16 desc[UR36][R10.64+0xf2], R168 ;  /* 0x0000f2a80a007986 */ /* 0x0001e2000c101524 */
[----:B------:R-:W-:Y:S05]  /*89a0*/  BRA `(.L_x_286) ;  /* 0x0000002400247947 */ /* 0x000fea0003800000 */
.L_x_35:
[----:B------:R-:W-:Y:S01]  /*89b0*/  ULDC.64 UR4, c[0x0][0x5c0] ;  /* 0x0001700000047ab9 */ /* 0x000fe20000000a00 */
[----:B------:R-:W-:Y:S01]  /*89c0*/  ISETP.GT.AND P4, PT, R0, 0x1, P2 ;  /* 0x000000010000780c */ /* 0x000fe20001784270 */
[-C--:B------:R-:W-:Y:S01]  /*89d0*/  FMUL R88, R88, R154.reuse ;  /* 0x0000009a58587220 */ /* 0x080fe20000400000 */
[----:B------:R-:W-:Y:S01]  /*89e0*/  LEA R6, P1, R166, UR4, 0x1 ;  /* 0x00000004a6067c11 */ /* 0x000fe2000f8208ff */
[-C--:B------:R-:W-:Y:S01]  /*89f0*/  FMUL R89, R89, R154.reuse ;  /* 0x0000009a59597220 */ /* 0x080fe20000400000 */
[----:B------:R-:W-:Y:S02]  /*8a00*/  IMAD.SHL.U32 R11, R4, 0x10, RZ ;  /* 0x00000010040b7824 */ /* 0x000fe400078e00ff */
[-C--:B------:R-:W-:Y:S01]  /*8a10*/  FMUL R90, R90, R154.reuse ;  /* 0x0000009a5a5a7220 */ /* 0x080fe20000400000 */
[----:B------:R-:W-:Y:S01]  /*8a20*/  LEA.HI.X R7, R166, UR5, R171, 0x1, P1 ;  /* 0x00000005a6077c11 */ /* 0x000fe200088f0cab */
[----:B------:R-:W-:Y:S01]  /*8a30*/  FMUL R91, R91, R154 ;  /* 0x0000009a5b5b7220 */ /* 0x000fe20000400000 */
[----:B------:R-:W-:Y:S01]  /*8a40*/  F2FP.BF16.F32.PACK_AB R88, RZ, R88 ;  /* 0x00000058ff58723e */ /* 0x000fe200000010ff */
[-C--:B------:R-:W-:Y:S01]  /*8a50*/  FMUL R92, R92, R154.reuse ;  /* 0x0000009a5c5c7220 */ /* 0x080fe20000400000 */
[----:B------:R-:W-:Y:S01]  /*8a60*/  ISETP.GT.AND P1, PT, R157, 0x8, PT ;  /* 0x000000089d00780c */ /* 0x000fe20003f24270 */
[-C--:B------:R-:W-:Y:S01]  /*8a70*/  FMUL R93, R93, R154.reuse ;  /* 0x0000009a5d5d7220 */ /* 0x080fe20000400000 */
[----:B------:R-:W-:Y:S01]  /*8a80*/  F2FP.BF16.F32.PACK_AB R89, RZ, R89 ;  /* 0x00000059ff59723e */ /* 0x000fe200000010ff */
[----:B------:R-:W-:Y:S01]  /*8a90*/  @P0 STG.E.U16 desc[UR36][R6.64], R88 ;  /* 0x0000005806000986 */ /* 0x000fe2000c101524 */
[----:B------:R-:W-:Y:S01]  /*8aa0*/  ISETP.GT.AND P3, PT, R0, RZ, P1 ;  /* 0x000000ff0000720c */ /* 0x000fe20000f64270 */
[-C--:B------:R-:W-:Y:S01]  /*8ab0*/  FMUL R94, R94, R154.reuse ;  /* 0x0000009a5e5e7220 */ /* 0x080fe20000400000 */
[----:B------:R-:W-:Y:S01]  /*8ac0*/  ISETP.GT.AND P0, PT, R0, 0x1, P1 ;  /* 0x000000010000780c */ /* 0x000fe20000f04270 */
[----:B------:R-:W-:Y:S01]  /*8ad0*/  @P4 STG.E.U16 desc[UR36][R6.64+0x2], R89 ;  /* 0x0000025906004986 */ /* 0x000fe2000c101524 */
[----:B------:R-:W-:Y:S01]  /*8ae0*/  SHF.L.U64.HI R9, R4, 0x4, R5 ;  /* 0x0000000404097819 */ /* 0x000fe20000010205 */
[----:B------:R-:W-:Y:S01]  /*8af0*/  FMUL R95, R95, R154 ;  /* 0x0000009a5f5f7220 */ /* 0x000fe20000400000 */
[----:B------:R-:W-:Y:S01]  /*8b00*/  IADD3 R12, P4, R11, R6, RZ ;  /* 0x000000060b0c7210 */ /* 0x000fe20007f9e0ff */
[----:B------:R-:W-:Y:S01]  /*8b10*/  FMUL R96, R96, R154 ;  /* 0x0000009a60607220 */ /* 0x000fe20000400000 */
[----:B------:R-:W-:Y:S01]  /*8b20*/  F2FP.BF16.F32.PACK_AB R90, RZ, R90 ;  /* 0x0000005aff5a723e */ /* 0x000fe200000010ff */
[-C--:B------:R-:W-:Y:S01]  /*8b30*/  FMUL R97, R97, R154.reuse ;  /* 0x0000009a61617220 */ /* 0x080fe20000400000 */
[----:B------:R-:W-:Y:S01]  /*8b40*/  F2FP.BF16.F32.PACK_AB R91, RZ, R91 ;  /* 0x0000005bff5b723e */ /* 0x000fe200000010ff */
[----:B------:R-:W-:Y:S01]  /*8b50*/  IMAD.X R13, R9, 0x1, R7, P4 ;  /* 0x00000001090d7824 */ /* 0x000fe200020e0607 */
[----:B------:R-:W-:Y:S01]  /*8b60*/  ISETP.GT.AND P4, PT, R0, 0x9, P2 ;  /* 0x000000090000780c */ /* 0x000fe20001784270 */
[----:B------:R-:W-:Y:S01]  /*8b70*/  FMUL R98, R98, R154 ;  /* 0x0000009a62627220 */ /* 0x000fe20000400000 */
[----:B------:R-:W-:Y:S01]  /*8b80*/  F2FP.BF16.F32.PACK_AB R92, RZ, R92 ;  /* 0x0000005cff5c723e */ /* 0x000fe200000010ff */
[-C--:B------:R-:W-:Y:S01]  /*8b90*/  FMUL R99, R99, R154.reuse ;  /* 0x0000009a63637220 */ /* 0x080fe20000400000 */
[----:B------:R-:W-:Y:S01]  /*8ba0*/  @P3 STG.E.U16 desc[UR36][R12.64], R90 ;  /* 0x0000005a0c003986 */ /* 0x000fe2000c101524 */
[----:B------:R-:W-:Y:S01]  /*8bb0*/  ISETP.GT.AND P3, PT, R0, 0x8, P2 ;  /* 0x000000080000780c */ /* 0x000fe20001764270 */
[-C--:B------:R-:W-:Y:S01]  /*8bc0*/  FMUL R100, R100, R154.reuse ;  /* 0x0000009a64647220 */ /* 0x080fe20000400000 */
[----:B------:R-:W-:Y:S01]  /*8bd0*/  F2FP.BF16.F32.PACK_AB R93, RZ, R93 ;  /* 0x0000005dff5d723e */ /* 0x000fe200000010ff */
[----:B------:R-:W-:Y:S01]  /*8be0*/  @P0 STG.E.U16 desc[UR36][R12.64+0x2], R91 ;  /* 0x0000025b0c000986 */ /* 0x000fe2000c101524 */
[----:B------:R-:W-:Y:S01]  /*8bf0*/  ISETP.GT.AND P0, PT, R0, 0x8, P1 ;  /* 0x000000080000780c */ /* 0x000fe20000f04270 */
[----:B------:R-:W-:Y:S01]  /*8c00*/  FMUL R101, R101, R154 ;  /* 0x0000009a65657220 */ /* 0x000fe20000400000 */
[----:B------:R-:W-:Y:S01]  /*8c10*/  F2FP.BF16.F32.PACK_AB R94, RZ, R94 ;  /* 0x0000005eff5e723e */ /* 0x000fe200000010ff */
[-C--:B------:R-:W-:Y:S01]  /*8c20*/  FMUL R102, R102, R154.reuse ;  /* 0x0000009a66667220 */ /* 0x080fe20000400000 */
[----:B------:R-:W-:Y:S01]  /*8c30*/  F2FP.BF16.F32.PACK_AB R95, RZ, R95 ;  /* 0x0000005fff5f723e */ /* 0x000fe200000010ff */
[----:B------:R-:W-:Y:S01]  /*8c40*/  FMUL R103, R103, R154 ;  /* 0x0000009a67677220 */ /* 0x000fe20000400000 */
[----:B------:R-:W-:Y:S01]  /*8c50*/  F2FP.BF16.F32.PACK_AB R96, RZ, R96 ;  /* 0x00000060ff60723e */ /* 0x000fe200000010ff */
[-C--:B------:R-:W-:Y:S01]  /*8c60*/  FMUL R104, R104, R154.reuse ;  /* 0x0000009a68687220 */ /* 0x080fe20000400000 */
[----:B------:R-:W-:Y:S01]  /*8c70*/  F2FP.BF16.F32.PACK_AB R97, RZ, R97 ;  /* 0x00000061ff61723e */ /* 0x000fe200000010ff */
[----:B------:R-:W-:Y:S01]  /*8c80*/  @P3 STG.E.U16 desc[UR36][R6.64+0x10], R92 ;  /* 0x0000105c06003986 */ /* 0x000fe2000c101524 */
[C---:B------:R-:W-:Y:S01]  /*8c90*/  ISETP.GT.AND P3, PT, R0.reuse, 0x9, P1 ;  /* 0x000000090000780c */ /* 0x040fe20000f64270 */
[----:B------:R-:W-:Y:S01]  /*8ca0*/  FMUL R105, R105, R154 ;  /* 0x0000009a69697220 */ /* 0x000fe20000400000 */
[----:B------:R-:W-:Y:S01]  /*8cb0*/  F2FP.BF16.F32.PACK_AB R98, RZ, R98 ;  /* 0x00000062ff62723e */ /* 0x000fe200000010ff */
        /* <DEDUP_REMOVED lines=162> */
[----:B------:R-:W-:Y:S01]  /*96e0*/  IMAD.SHL.U32 R15, R4, 0x100, RZ ;  /* 0x00000100040f7824 */ /* 0x000fe200078e00ff */
[----:B------:R-:W-:Y:S01]  /*96f0*/  F2FP.BF16.F32.PACK_AB R145, RZ, R145 ;  /* 0x00000091ff91723e */ /* 0x000fe200000010ff */
[----:B------:R-:W-:Y:S01]  /*9700*/  @P3 STG.E.U16 desc[UR36][R6.64+0xa0], R128 ;  /* 0x0000a08006003986 */ /* 0x000fe2000c101524 */
[----:B------:R-:W-:Y:S01]  /*9710*/  ISETP.GT.AND P3, PT, R0, 0x51, P1 ;  /* 0x000000510000780c */ /* 0x000fe20000f64270 */
[----:B------:R-:W-:Y:S01]  /*9720*/  FMUL R24, R24, R154 ;  /* 0x0000009a18187220 */ /* 0x000fe20000400000 */
[----:B------:R-:W-:Y:S01]  /*9730*/  F2FP.BF16.F32.PACK_AB R146, RZ, R146 ;  /* 0x00000092ff92723e */ /* 0x000fe200000010ff */
[----:B------:R-:W-:Y:S01]  /*9740*/  @P4 STG.E.U16 desc[UR36][R6.64+0xa2], R129 ;  /* 0x0000a28106004986 */ /* 0x000fe2000c101524 */
[C---:B------:R-:W-:Y:S01]  /*9750*/  ISETP.GT.AND P4, PT, R0.reuse, 0x58, P2 ;  /* 0x000000580000780c */ /* 0x040fe20001784270 */
        /* <DEDUP_REMOVED lines=18> */
[-C--:B------:R-:W-:Y:S01]  /*9880*/  FMUL R30, R30, R154.reuse ;  /* 0x0000009a1e1e7220 */ /* 0x080fe20000400000 */
[----:B------:R-:W-:Y:S01]  /*9890*/  SHF.L.U64.HI R5, R4, 0x8, R5 ;  /* 0x0000000804057819 */ /* 0x000fe20000010205 */
[----:B------:R-:W-:Y:S01]  /*98a0*/  FMUL R31, R31, R154 ;  /* 0x0000009a1f1f7220 */ /* 0x000fe20000400000 */
[----:B------:R-:W-:Y:S01]  /*98b0*/  F2FP.BF16.F32.PACK_AB R24, RZ, R24 ;  /* 0x00000018ff18723e */ /* 0x000fe200000010ff */
[----:B------:R-:W-:Y:S01]  /*98c0*/  @P3 STG.E.U16 desc[UR36][R12.64+0xb0], R134 ;  /* 0x0000b0860c003986 */ /* 0x000fe2000c101524 */
[----:B------:R-:W-:Y:S01]  /*98d0*/  ISETP.GT.AND P3, PT, R0, 0x61, P2 ;  /* 0x000000610000780c */ /* 0x000fe20001764270 */
        /* <DEDUP_REMOVED lines=43> */
[C---:B------:R-:W-:Y:S01]  /*9b90*/  ISETP.GT.AND P2, PT, R0.reuse, 0x79, P2 ;  /* 0x000000790000780c */ /* 0x040fe20001744270 */
        /* <DEDUP_REMOVED lines=10> */
[-C--:B------:R-:W-:Y:S01]  /*9c40*/  FMUL R48, R48, R154.reuse ;  /* 0x0000009a30307220 */ /* 0x080fe20000400000 */
[----:B------:R-:W-:Y:S01]  /*9c50*/  F2FP.BF16.F32.PACK_AB R41, RZ, R41 ;  /* 0x00000029ff29723e */ /* 0x000fe200000010ff */
[----:B------:R-:W-:Y:S01]  /*9c60*/  FMUL R49, R49, R154 ;  /* 0x0000009a31317220 */ /* 0x000fe20000400000 */
[----:B------:R-:W-:Y:S01]  /*9c70*/  F2FP.BF16.F32.PACK_AB R40, RZ, R40 ;  /* 0x00000028ff28723e */ /* 0x000fe200000010ff */
[----:B------:R-:W-:Y:S01]  /*9c80*/  @P4 STG.E.U16 desc[UR36][R12.64+0xe0], R146 ;  /* 0x0000e0920c004986 */ /* 0x000fe2000c101524 */
[----:B------:R-:W-:Y:S01]  /*9c90*/  F2FP.BF16.F32.PACK_AB R42, RZ, R42 ;  /* 0x0000002aff2a723e */ /* 0x000fe200000010ff */
[-C--:B------:R-:W-:Y:S01]  /*9ca0*/  FMUL R50, R50, R154.reuse ;  /* 0x0000009a32327220 */ /* 0x080fe20000400000 */
[----:B------:R-:W-:Y:S01]  /*9cb0*/  F2FP.BF16.F32.PACK_AB R43, RZ, R43 ;  /* 0x0000002bff2b723e */ /* 0x000fe200000010ff */
[----:B------:R-:W-:Y:S01]  /*9cc0*/  @P0 STG.E.U16 desc[UR36][R12.64+0xe2], R147 ;  /* 0x0000e2930c000986 */ /* 0x000fe2000c101524 */
[C---:B------:R-:W-:Y:S01]  /*9cd0*/  ISETP.GT.AND P0, PT, R0.reuse, 0x78, P1 ;  /* 0x000000780000780c */ /* 0x040fe20000f04270 */
[----:B------:R-:W-:Y:S01]  /*9ce0*/  FMUL R51, R51, R154 ;  /* 0x0000009a33337220 */ /* 0x000fe20000400000 */
[----:B------:R-:W-:Y:S01]  /*9cf0*/  ISETP.GT.AND P1, PT, R0, 0x79, P1 ;  /* 0x000000790000780c */ /* 0x000fe20000f24270 */
[----:B------:R-:W-:Y:S01]  /*9d00*/  @P3 STG.E.U16 desc[UR36][R6.64+0xf0], R148 ;  /* 0x0000f09406003986 */ /* 0x000fe2000c101524 */
[----:B------:R-:W-:Y:S01]  /*9d10*/  IADD3 R14, P3, P4, R11, R6, R15 ;  /* 0x000000060b0e7210 */ /* 0x000fe20007c7e00f */
[----:B------:R-:W-:Y:S01]  /*9d20*/  FMUL R52, R52, R154 ;  /* 0x0000009a34347220 */ /* 0x000fe20000400000 */
[----:B------:R-:W-:Y:S01]  /*9d30*/  F2FP.BF16.F32.PACK_AB R44, RZ, R44 ;  /* 0x0000002cff2c723e */ /* 0x000fe200000010ff */
[----:B------:R0:W-:Y:S01]  /*9d40*/  @P2 STG.E.U16 desc[UR36][R6.64+0xf2], R149 ;  /* 0x0000f29506002986 */ /* 0x0001e2000c101524 */
[----:B------:R-:W-:Y:S01]  /*9d50*/  IADD3 R4, P2, R15, R6, RZ ;  /* 0x000000060f047210 */ /* 0x000fe20007f5e0ff */
[-C--:B------:R-:W-:Y:S01]  /*9d60*/  FMUL R53, R53, R154.reuse ;  /* 0x0000009a35357220 */ /* 0x080fe20000400000 */
[----:B------:R-:W-:Y:S01]  /*9d70*/  IADD3.X R15, R9, R7, R5, P3, P4 ;  /* 0x00000007090f7210 */ /* 0x000fe20001fe8405 */
[-C--:B------:R-:W-:Y:S01]  /*9d80*/  FMUL R54, R54, R154.reuse ;  /* 0x0000009a36367220 */ /* 0x080fe20000400000 */
[C---:B------:R-:W-:Y:S01]  /*9d90*/  ISETP.GT.AND P3, PT, R157.reuse, 0x88, PT ;  /* 0x000000889d00780c */ /* 0x040fe20003f64270 */
[----:B------:R-:W-:Y:S01]  /*9da0*/  @P0 STG.E.U16 desc[UR36][R12.64+0xf0], R150 ;  /* 0x0000f0960c000986 */ /* 0x000fe2000c101524 */
[----:B------:R-:W-:Y:S01]  /*9db0*/  ISETP.GT.AND P0, PT, R157, 0x80, PT ;  /* 0x000000809d00780c */ /* 0x000fe20003f04270 */
[----:B------:R-:W-:Y:S01]  /*9dc0*/  IMAD.X R5, R5, 0x1, R7, P2 ;  /* 0x0000000105057824 */ /* 0x000fe200010e0607 */
[C---:B------:R-:W-:Y:S01]  /*9dd0*/  ISETP.GT.AND P2, PT, R0.reuse, RZ, P3 ;  /* 0x000000ff0000720c */ /* 0x040fe20001f44270 */
[----:B------:R-:W-:Y:S01]  /*9de0*/  @P1 STG.E.U16 desc[UR36][R12.64+0xf2], R151 ;  /* 0x0000f2970c001986 */ /* 0x000fe2000c101524 */
[C---:B------:R-:W-:Y:S01]  /*9df0*/  ISETP.GT.AND P1, PT, R0.reuse, RZ, P0 ;  /* 0x000000ff0000720c */ /* 0x040fe20000724270 */
[-C--:B------:R-:W-:Y:S01]  /*9e00*/  FMUL R55, R55, R154.reuse ;  /* 0x0000009a37377220 */ /* 0x080fe20000400000 */
[----:B------:R-:W-:Y:S01]  /*9e10*/  ISETP.GT.AND P4, PT, R0, 0x1, P0 ;  /* 0x000000010000780c */ /* 0x000fe20000784270 */
[-C--:B------:R-:W-:Y:S01]  /*9e20*/  FMUL R56, R56, R154.reuse ;  /* 0x0000009a38387220 */ /* 0x080fe20000400000 */
[----:B------:R-:W-:Y:S01]  /*9e30*/  F2FP.BF16.F32.PACK_AB R45, RZ, R45 ;  /* 0x0000002dff2d723e */ /* 0x000fe200000010ff */
[----:B------:R-:W-:Y:S01]  /*9e40*/  FMUL R57, R57, R154 ;  /* 0x0000009a39397220 */ /* 0x000fe20000400000 */
[----:B------:R-:W-:Y:S01]  /*9e50*/  F2FP.BF16.F32.PACK_AB R46, RZ, R46 ;  /* 0x0000002eff2e723e */ /* 0x000fe200000010ff */
[-C--:B------:R-:W-:Y:S01]  /*9e60*/  FMUL R58, R58, R154.reuse ;  /* 0x0000009a3a3a7220 */ /* 0x080fe20000400000 */
[----:B------:R-:W-:Y:S01]  /*9e70*/  F2FP.BF16.F32.PACK_AB R47, RZ, R47 ;  /* 0x0000002fff2f723e */ /* 0x000fe200000010ff */
[----:B------:R-:W-:Y:S01]  /*9e80*/  FMUL R59, R59, R154 ;  /* 0x0000009a3b3b7220 */ /* 0x000fe20000400000 */
[----:B------:R-:W-:Y:S01]  /*9e90*/  F2FP.BF16.F32.PACK_AB R48, RZ, R48 ;  /* 0x00000030ff30723e */ /* 0x000fe200000010ff */
[----:B------:R-:W-:Y:S01]  /*9ea0*/  FMUL R60, R60, R154 ;  /* 0x0000009a3c3c7220 */ /* 0x000fe20000400000 */
[----:B------:R-:W-:Y:S01]  /*9eb0*/  F2FP.BF16.F32.PACK_AB R49, RZ, R49 ;  /* 0x00000031ff31723e */ /* 0x000fe200000010ff */
[----:B------:R-:W-:Y:S01]  /*9ec0*/  @P1 STG.E.U16 desc[UR36][R4.64], R24 ;  /* 0x0000001804001986 */ /* 0x000fe2000c101524 */
[----:B0-----:R-:W-:Y:S01]  /*9ed0*/  IADD3 R6, P1, R11, R4, RZ ;  /* 0x000000040b067210 */ /* 0x001fe20007f3e0ff */
[----:B------:R-:W-:Y:S01]  /*9ee0*/  FMUL R61, R61, R154 ;  /* 0x0000009a3d3d7220 */ /* 0x000fe20000400000 */
[----:B------:R-:W-:Y:S01]  /*9ef0*/  F2FP.BF16.F32.PACK_AB R50, RZ, R50 ;  /* 0x00000032ff32723e */ /* 0x000fe200000010ff */
[----:B------:R-:W-:Y:S01]  /*9f00*/  @P4 STG.E.U16 desc[UR36][R4.64+0x2], R25 ;  /* 0x0000021904004986 */ /* 0x000fe2000c101524 */
[C---:B------:R-:W-:Y:S01]  /*9f10*/  ISETP.GT.AND P4, PT, R0.reuse, 0x1, P3 ;  /* 0x000000010000780c */ /* 0x040fe20001f84270 */
[--C-:B------:R-:W-:Y:S01]  /*9f20*/  IMAD.X R7, R9, 0x1, R5.reuse, P1 ;  /* 0x0000000109077824 */ /* 0x100fe200008e0605 */
[----:B------:R-:W-:Y:S01]  /*9f30*/  ISETP.GT.AND P1, PT, R0, 0x8, P0 ;  /* 0x000000080000780c */ /* 0x000fe20000724270 */
[-C--:B------:R-:W-:Y:S01]  /*9f40*/  FMUL R62, R62, R154.reuse ;  /* 0x0000009a3e3e7220 */ /* 0x080fe20000400000 */
[----:B------:R-:W-:Y:S01]  /*9f50*/  F2FP.BF16.F32.PACK_AB R51, RZ, R51 ;  /* 0x00000033ff33723e */ /* 0x000fe200000010ff */
[-C--:B------:R-:W-:Y:S01]  /*9f60*/  FMUL R63, R63, R154.reuse ;  /* 0x0000009a3f3f7220 */ /* 0x080fe20000400000 */
[----:B------:R-:W-:Y:S01]  /*9f70*/  @P2 STG.E.U16 desc[UR36][R6.64], R26 ;  /* 0x0000001a06002986 */ /* 0x000fe2000c101524 */
[----:B------:R-:W-:Y:S01]  /*9f80*/  ISETP.GT.AND P2, PT, R0, 0x9, P0 ;  /* 0x000000090000780c */ /* 0x000fe20000744270 */
[----:B------:R-:W-:Y:S01]  /*9f90*/  FMUL R64, R64, R154 ;  /* 0x0000009a40407220 */ /* 0x000fe20000400000 */
[----:B------:R-:W-:Y:S01]  /*9fa0*/  F2FP.BF16.F32.PACK_AB R52, RZ, R52 ;  /* 0x00000034ff34723e */ /* 0x000fe200000010ff */
[-C--:B------:R-:W-:Y:S01]  /*9fb0*/  FMUL R65, R65, R154.reuse ;  /* 0x0000009a41417220 */ /* 0x080fe20000400000 */
[----:B------:R-:W-:Y:S01]  /*9fc0*/  F2FP.BF16.F32.PACK_AB R53, RZ, R53 ;  /* 0x00000035ff35723e */ /* 0x000fe200000010ff */
[----:B------:R-:W-:Y:S01]  /*9fd0*/  FMUL R66, R66, R154 ;  /* 0x0000009a42427220 */ /* 0x000fe20000400000 */
[----:B------:R0:W-:Y:S01]  /*9fe0*/  @P4 STG.E.U16 desc[UR36][R6.64+0x2], R27 ;  /* 0x0000021b06004986 */ /* 0x0001e2000c101524 */
[----:B------:R-:W-:Y:S01]  /*9ff0*/  IADD3 R8, P4, R11, R4, RZ ;  /* 0x000000040b087210 */ /* 0x000fe20007f9e0ff */
[----:B------:R-:W-:Y:S01]  /*a000*/  FMUL R67, R67, R154 ;  /* 0x0000009a43437220 */ /* 0x000fe20000400000 */
[----:B------:R-:W-:Y:S01]  /*a010*/  F2FP.BF16.F32.PACK_AB R54, RZ, R54 ;  /* 0x00000036ff36723e */ /* 0x000fe200000010ff */
[----:B------:R-:W-:Y:S01]  /*a020*/  @P1 STG.E.U16 desc[UR36][R4.64+0x10], R28 ;  /* 0x0000101c04001986 */ /* 0x000fe2000c101524 */
[C---:B------:R-:W-:Y:S01]  /*a030*/  ISETP.GT.AND P1, PT, R0.reuse, 0x8, P3 ;  /* 0x000000080000780c */ /* 0x040fe20001f24270 */
[----:B------:R-:W-:Y:S01]  /*a040*/  IMAD.X R9, R9, 0x1, R5, P4 ;  /* 0x0000000109097824 */ /* 0x000fe200020e0605 */
[C---:B------:R-:W-:Y:S01]  /*a050*/  ISETP.GT.AND P4, PT, R0.reuse, 0x9, P3 ;  /* 0x000000090000780c */ /* 0x040fe20001f84270 */
[----:B------:R-:W-:Y:S01]  /*a060*/  @P2 STG.E.U16 desc[UR36][R4.64+0x12], R29 ;  /* 0x0000121d04002986 */ /* 0x000fe2000c101524 */
        /* <DEDUP_REMOVED lines=25> */
[----:B------:R-:W-:Y:S01]  /*a200*/  FMUL R76, R76, R154 ;  /* 0x0000009a4c4c7220 */ /* 0x000fe20000400000 */
[----:B------:R-:W-:Y:S01]  /*a210*/  F2FP.BF16.F32.PACK_AB R63, RZ, R63 ;  /* 0x0000003fff3f723e */ /* 0x000fe200000010ff */
[--C-:B0-----:R-:W-:Y:S01]  /*a220*/  @P4 IMAD.MOV.U32 R7, RZ, RZ, R15.reuse ;  /* 0x000000ffff074224 */ /* 0x101fe200078e000f */
[----:B------:R-:W-:Y:S01]  /*a230*/  @P4 MOV R6, R14 ;  /* 0x0000000e00064202 */ /* 0x000fe20000000f00 */
[----:B------:R-:W-:Y:S01]  /*a240*/  FMUL R77, R77, R154 ;  /* 0x0000009a4d4d7220 */ /* 0x000fe20000400000 */
[----:B------:R-:W-:Y:S01]  /*a250*/  F2FP.BF16.F32.PACK_AB R64, RZ, R64 ;  /* 0x00000040ff40723e */ /* 0x000fe200000010ff */
[-C--:B------:R-:W-:Y:S01]  /*a260*/  FMUL R78, R78, R154.reuse ;  /* 0x0000009a4e4e7220 */ /* 0x080fe20000400000 */
[----:B------:R-:W-:Y:S01]  /*a270*/  F2FP.BF16.F32.PACK_AB R65, RZ, R65 ;  /* 0x00000041ff41723e */ /* 0x000fe200000010ff */
[----:B------:R0:W-:Y:S01]  /*a280*/  @P4 STG.E.U16 desc[UR36][R6.64+0x20], R34 ;  /* 0x0000202206004986 */ /* 0x0001e2000c101524 */
        /* <DEDUP_REMOVED lines=9> */
[----:B------:R-:W-:Y:S01]  /*a320*/  FMUL R83, R83, R154 ;  /* 0x0000009a53537220 */ /* 0x000fe20000400000 */
[----:B------:R-:W-:Y:S01]  /*a330*/  F2FP.BF16.F32.PACK_AB R70, RZ, R70 ;  /* 0x00000046ff46723e */ /* 0x000fe200000010ff */
[----:B0-----:R-:W-:Y:S01]  /*a340*/  @P2 IMAD.MOV.U32 R6, RZ, RZ, R14 ;  /* 0x000000ffff062224 */ /* 0x001fe200078e000e */
[----:B------:R-:W-:Y:S01]  /*a350*/  F2FP.BF16.F32.PACK_AB R71, RZ, R71 ;  /* 0x00000047ff47723e */ /* 0x000fe200000010ff */
[----:B------:R-:W-:Y:S01]  /*a360*/  @P2 IMAD.MOV.U32 R7, RZ, RZ, R15 ;  /* 0x000000ffff072224 */ /* 0x000fe200078e000f */
[----:B------:R-:W-:Y:S01]  /*a370*/  F2FP.BF16.F32.PACK_AB R72, RZ, R72 ;  /* 0x00000048ff48723e */ /* 0x000fe200000010ff */
[-C--:B------:R-:W-:Y:S01]  /*a380*/  FMUL R84, R84, R154.reuse ;  /* 0x0000009a54547220 */ /* 0x080fe20000400000 */
[----:B------:R-:W-:Y:S01]  /*a390*/  F2FP.BF16.F32.PACK_AB R73, RZ, R73 ;  /* 0x00000049ff49723e */ /* 0x000fe200000010ff */
[-C--:B------:R-:W-:Y:S01]  /*a3a0*/  FMUL R85, R85, R154.reuse ;  /* 0x0000009a55557220 */ /* 0x080fe20000400000 */
[----:B------:R0:W-:Y:S01]  /*a3b0*/  @P2 STG.E.U16 desc[UR36][R6.64+0x22], R35 ;  /* 0x0000222306002986 */ /* 0x0001e2000c101524 */
[----:B------:R-:W-:Y:S01]  /*a3c0*/  ISETP.GT.AND P2, PT, R0, 0x18, P3 ;  /* 0x000000180000780c */ /* 0x000fe20001f44270 */
[----:B------:R-:W-:Y:S01]  /*a3d0*/  FMUL R86, R86, R154 ;  /* 0x0000009a56567220 */ /* 0x000fe20000400000 */
[----:B------:R-:W-:Y:S01]  /*a3e0*/  F2FP.BF16.F32.PACK_AB R74, RZ, R74 ;  /* 0x0000004aff4a723e */ /* 0x000fe200000010ff */
[----:B------:R-:W-:Y:S01]  /*a3f0*/  @P1 STG.E.U16 desc[UR36][R4.64+0x30], R36 ;  /* 0x0000302404001986 */ /* 0x000fe2000c101524 */
[C---:B------:R-:W-:Y:S01]  /*a400*/  ISETP.GT.AND P1, PT, R0.reuse, 0x19, P3 ;  /* 0x000000190000780c */ /* 0x040fe20001f24270 */
[----:B------:R-:W-:Y:S01]  /*a410*/  FMUL R87, R87, R154 ;  /* 0x0000009a57577220 */ /* 0x000fe20000400000 */
[----:B------:R-:W-:Y:S01]  /*a420*/  F2FP.BF16.F32.PACK_AB R75, RZ, R75 ;  /* 0x0000004bff4b723e */ /* 0x000fe200000010ff */
[----:B------:R-:W-:Y:S01]  /*a430*/  @P4 STG.E.U16 desc[UR36][R4.64+0x32], R37 ;  /* 0x0000322504004986 */ /* 0x000fe2000c101524 */
[----:B------:R-:W-:-:S02]  /*a440*/  ISETP.GT.AND P4, PT, R0, 0x20, P0 ;  /* 0x000000200000780c */ /* 0x000fc40000784270 */
[----:B------:R-:W-:Y:S02]  /*a450*/  F2FP.BF16.F32.PACK_AB R76, RZ, R76 ;  /* 0x0000004cff4c723e */ /* 0x000fe400000010ff */
[----:B------:R-:W-:Y:S01]  /*a460*/  F2FP.BF16.F32.PACK_AB R77, RZ, R77 ;  /* 0x0000004dff4d723e */ /* 0x000fe200000010ff */
[----:B0-----:R-:W-:Y:S01]  /*a470*/  @P2 IMAD.MOV.U32 R6, RZ, RZ, R14 ;  /* 0x000000ffff062224 */ /* 0x001fe200078e000e */
[----:B------:R-:W-:Y:S01]  /*a480*/  F2FP.BF16.F32.PACK_AB R78, RZ, R78 ;  /* 0x0000004eff4e723e */ /* 0x000fe200000010ff */
[----:B------:R-:W-:Y:S01]  /*a490*/  @P2 IMAD.MOV.U32 R7, RZ, RZ, R15 ;  /* 0x000000ffff072224 */ /* 0x000fe200078e000f */
[----:B------:R-:W-:Y:S02]  /*a4a0*/  F2FP.BF16.F32.PACK_AB R79, RZ, R79 ;  /* 0x0000004fff4f723e */ /* 0x000fe400000010ff */
[----:B------:R-:W-:Y:S02]  /*a4b0*/  F2FP.BF16.F32.PACK_AB R80, RZ, R80 ;  /* 0x00000050ff50723e */ /* 0x000fe400000010ff */
[----:B------:R0:W-:Y:S01]  /*a4c0*/  @P2 STG.E.U16 desc[UR36][R6.64+0x30], R38 ;  /* 0x0000302606002986 */ /* 0x0001e2000c101524 */
[----:B------:R-:W-:-:S02]  /*a4d0*/  ISETP.GT.AND P2, PT, R0, 0x21, P0 ;  /* 0x000000210000780c */ /* 0x000fc40000744270 */
[----:B------:R-:W-:Y:S02]  /*a4e0*/  F2FP.BF16.F32.PACK_AB R81, RZ, R81 ;  /* 0x00000051ff51723e */ /* 0x000fe400000010ff */
[----:B------:R-:W-:Y:S02]  /*a4f0*/  F2FP.BF16.F32.PACK_AB R82, RZ, R82 ;  /* 0x00000052ff52723e */ /* 0x000fe400000010ff */
[----:B------:R-:W-:Y:S02]  /*a500*/  F2FP.BF16.F32.PACK_AB R83, RZ, R83 ;  /* 0x00000053ff53723e */ /* 0x000fe400000010ff */
[----:B------:R-:W-:Y:S02]  /*a510*/  F2FP.BF16.F32.PACK_AB R84, RZ, R84 ;  /* 0x00000054ff54723e */ /* 0x000fe400000010ff */
[----:B------:R-:W-:Y:S01]  /*a520*/  F2FP.BF16.F32.PACK_AB R85, RZ, R85 ;  /* 0x00000055ff55723e */ /* 0x000fe200000010ff */
[----:B0-----:R-:W-:Y:S01]  /*a530*/  @P1 IMAD.MOV.U32 R6, RZ, RZ, R14 ;  /* 0x000000ffff061224 */ /* 0x001fe200078e000e */
[----:B------:R-:W-:Y:S01]  /*a540*/  F2FP.BF16.F32.PACK_AB R86, RZ, R86 ;  /* 0x00000056ff56723e */ /* 0x000fe200000010ff */
[----:B------:R-:W-:Y:S01]  /*a550*/  @P1 IMAD.MOV.U32 R7, RZ, RZ, R15 ;  /* 0x000000ffff071224 */ /* 0x000fe200078e000f */
[----:B------:R-:W-:-:S04]  /*a560*/  F2FP.BF16.F32.PACK_AB R87, RZ, R87 ;  /* 0x00000057ff57723e */ /* 0x000fc800000010ff */
[----:B------:R0:W-:Y:S01]  /*a570*/  @P1 STG.E.U16 desc[UR36][R6.64+0x32], R39 ;  /* 0x0000322706001986 */ /* 0x0001e2000c101524 */
[----:B------:R-:W-:-:S03]  /*a580*/  ISETP.GT.AND P1, PT, R0, 0x20, P3 ;  /* 0x000000200000780c */ /* 0x000fc60001f24270 */
[----:B------:R-:W-:Y:S01]  /*a590*/  @P2 STG.E.U16 desc[UR36][R4.64+0x42], R41 ;  /* 0x0000422904002986 */ /* 0x000fe2000c101524 */
[----:B------:R-:W-:-:S03]  /*a5a0*/  ISETP.GT.AND P2, PT, R0, 0x21, P3 ;  /* 0x000000210000780c */ /* 0x000fc60001f44270 */
[----:B------:R-:W-:Y:S01]  /*a5b0*/  @P4 STG.E.U16 desc[UR36][R4.64+0x40], R40 ;  /* 0x0000402804004986 */ /* 0x000fe2000c101524 */
[----:B------:R-:W-:-:S05]  /*a5c0*/  ISETP.GT.AND P4, PT, R0, 0x28, P0 ;  /* 0x000000280000780c */ /* 0x000fca0000784270 */
[----:B0-----:R-:W-:Y:S02]  /*a5d0*/  @P1 IMAD.MOV.U32 R6, RZ, RZ, R14 ;  /* 0x000000ffff061224 */ /* 0x001fe400078e000e */
[----:B------:R-:W-:-:S05]  /*a5e0*/  @P1 IMAD.MOV.U32 R7, RZ, RZ, R15 ;  /* 0x000000ffff071224 */ /* 0x000fca00078e000f */
[----:B------:R0:W-:Y:S01]  /*a5f0*/  @P1 STG.E.U16 desc[UR36][R6.64+0x40], R42 ;  /* 0x0000402a06001986 */ /* 0x0001e2000c101524 */
[----:B------:R-:W-:Y:S02]  /*a600*/  ISETP.GT.AND P1, PT, R0, 0x29, P0 ;  /* 0x000000290000780c */ /* 0x000fe40000724270 */
[----:B0-----:R-:W-:Y:S01]  /*a610*/  @P2 MOV R6, R14 ;  /* 0x0000000e00062202 */ /* 0x001fe20000000f00 */
[----:B------:R-:W-:-:S05]  /*a620*/  @P2 IMAD.MOV.U32 R7, RZ, RZ, R15 ;  /* 0x000000ffff072224 */ /* 0x000fca00078e000f */
        /* <DEDUP_REMOVED lines=9> */
[----:B------:R-:W-:Y:S01]  /*a6c0*/  ISETP.GT.AND P2, PT, R0, 0x30, P3 ;  /* 0x000000300000780c */ /* 0x000fe20001f44270 */
[----:B0-----:R-:W-:Y:S02]  /*a6d0*/  @P4 IMAD.MOV.U32 R6, RZ, RZ, R14 ;  /* 0x000000ffff064224 */ /* 0x001fe400078e000e */
[----:B------:R-:W-:-:S05]  /*a6e0*/  @P4 IMAD.MOV.U32 R7, RZ, RZ, R15 ;  /* 0x000000ffff074224 */ /* 0x000fca00078e000f */
[----:B------:R0:W-:Y:S01]  /*a6f0*/  @P4 STG.E.U16 desc[UR36][R6.64+0x52], R47 ;  /* 0x0000522f06004986 */ /* 0x0001e2000c101524 */
[----:B------:R-:W-:-:S03]  /*a700*/  ISETP.GT.AND P4, PT, R0, 0x31, P0 ;  /* 0x000000310000780c */ /* 0x000fc60000784270 */
[----:B------:R-:W-:Y:S01]  /*a710*/  @P1 STG.E.U16 desc[UR36][R4.64+0x60], R48 ;  /* 0x0000603004001986 */ /* 0x000fe2000c101524 */
[----:B------:R-:W-:Y:S01]  /*a720*/  ISETP.GT.AND P1, PT, R0, 0x31, P3 ;  /* 0x000000310000780c */ /* 0x000fe20001f24270 */
[----:B0-----:R-:W-:Y:S02]  /*a730*/  @P2 IMAD.MOV.U32 R6, RZ, RZ, R14 ;  /* 0x000000ffff062224 */ /* 0x001fe400078e000e */
[----:B------:R-:W-:-:S06]  /*a740*/  @P2 IMAD.MOV.U32 R7, RZ, RZ, R15 ;  /* 0x000000ffff072224 */ /* 0x000fcc00078e000f */
[----:B------:R-:W-:Y:S01]  /*a750*/  @P4 STG.E.U16 desc[UR36][R4.64+0x62], R49 ;  /* 0x0000623104004986 */ /* 0x000fe2000c101524 */
[----:B------:R-:W-:-:S03]  /*a760*/  ISETP.GT.AND P4, PT, R0, 0x39, P0 ;  /* 0x000000390000780c */ /* 0x000fc60000784270 */
[----:B------:R0:W-:Y:S01]  /*a770*/  @P2 STG.E.U16 desc[UR36][R6.64+0x60], R50 ;  /* 0x0000603206002986 */ /* 0x0001e2000c101524 */
[----:B------:R-:W-:Y:S01]  /*a780*/  ISETP.GT.AND P2, PT, R0, 0x38, P0 ;  /* 0x000000380000780c */ /* 0x000fe20000744270 */
[----:B0-----:R-:W-:Y:S02]  /*a790*/  @P1 IMAD.MOV.U32 R6, RZ, RZ, R14 ;  /* 0x000000ffff061224 */ /* 0x001fe400078e000e */
[----:B------:R-:W-:-:S05]  /*a7a0*/  @P1 IMAD.MOV.U32 R7, RZ, RZ, R15 ;  /* 0x000000ffff071224 */ /* 0x000fca00078e000f */
[----:B------:R0:W-:Y:S01]  /*a7b0*/  @P1 STG.E.U16 desc[UR36][R6.64+0x62], R51 ;  /* 0x0000623306001986 */ /* 0x0001e2000c101524 */
[----:B------:R-:W-:-:S04]  /*a7c0*/  ISETP.GT.AND P1, PT, R0, 0x38, P3 ;  /* 0x000000380000780c */ /* 0x000fc80001f24270 */
[----:B------:R-:W-:Y:S01]  /*a7d0*/  @P2 STG.E.U16 desc[UR36][R4.64+0x70], R52 ;  /* 0x0000703404002986 */ /* 0x000fe2000c101524 */
[----:B------:R-:W-:-:S03]  /*a7e0*/  ISETP.GT.AND P2, PT, R0, 0x39, P3 ;  /* 0x000000390000780c */ /* 0x000fc60001f44270 */
[----:B------:R-:W-:Y:S01]  /*a7f0*/  @P4 STG.E.U16 desc[UR36][R4.64+0x72], R53 ;  /* 0x0000723504004986 */ /* 0x000fe2000c101524 */
[----:B------:R-:W-:-:S04]  /*a800*/  ISETP.GT.AND P4, PT, R0, 0x40, P0 ;  /* 0x000000400000780c */ /* 0x000fc80000784270 */
[----:B0-----:R-:W-:Y:S01]  /*a810*/  @P1 MOV R6, R14 ;  /* 0x0000000e00061202 */ /* 0x001fe20000000f00 */
        /* <DEDUP_REMOVED lines=80> */
[----:B------:R-:W-:Y:S01]  /*ad20*/  ISETP.GT.AND P1, PT, R0, 0x71, P3 ;  /* 0x000000710000780c */ /* 0x000fe20001f24270 */
[----:B0-----:R-:W-:Y:S02]  /*ad30*/  @P4 IMAD.MOV.U32 R6, RZ, RZ, R14 ;  /* 0x000000ffff064224 */ /* 0x001fe400078e000e */
[----:B------:R-:W-:-:S05]  /*ad40*/  @P4 IMAD.MOV.U32 R7, RZ, RZ, R15 ;  /* 0x000000ffff074224 */ /* 0x000fca00078e000f */
[----:B------:R-:W-:Y:S01]  /*ad50*/  @P2 STG.E.U16 desc[UR36][R4.64+0xe2], R81 ;  /* 0x0000e25104002986 */ /* 0x000fe2000c101524 */
[C---:B------:R-:W-:Y:S02]  /*ad60*/  ISETP.GT.AND P2, PT, R0.reuse, 0x78, P0 ;  /* 0x000000780000780c */ /* 0x040fe40000744270 */
[C---:B------:R-:W-:Y:S01]  /*ad70*/  ISETP.GT.AND P0, PT, R0.reuse, 0x79, P0 ;  /* 0x000000790000780c */ /* 0x040fe20000704270 */
[----:B------:R0:W-:Y:S01]  /*ad80*/  @P4 STG.E.U16 desc[UR36][R6.64+0xe0], R82 ;  /* 0x0000e05206004986 */ /* 0x0001e2000c101524 */
[C---:B------:R-:W-:Y:S02]  /*ad90*/  ISETP.GT.AND P4, PT, R0.reuse, 0x78, P3 ;  /* 0x000000780000780c */ /* 0x040fe40001f84270 */
[----:B------:R-:W-:Y:S02]  /*ada0*/  ISETP.GT.AND P3, PT, R0, 0x79, P3 ;  /* 0x000000790000780c */ /* 0x000fe40001f64270 */
[----:B0-----:R-:W-:Y:S01]  /*adb0*/  @P1 MOV R6, R14 ;  /* 0x0000000e00061202 */ /* 0x001fe20000000f00 */
[----:B------:R-:W-:-:S05]  /*adc0*/  @P1 IMAD.MOV.U32 R7, RZ, RZ, R15 ;  /* 0x000000ffff071224 */ /* 0x000fca00078e000f */
[----:B------:R-:W-:Y:S04]  /*add0*/  @P1 STG.E.U16 desc[UR36][R6.64+0xe2], R83 ;  /* 0x0000e25306001986 */ /* 0x000fe8000c101524 */
[----:B------:R-:W-:Y:S04]  /*ade0*/  @P2 STG.E.U16 desc[UR36][R4.64+0xf0], R84 ;  /* 0x0000f05404002986 */ /* 0x000fe8000c101524 */
[----:B------:R0:W-:Y:S02]  /*adf0*/  @P0 STG.E.U16 desc[UR36][R4.64+0xf2], R85 ;  /* 0x0000f25504000986 */ /* 0x0001e4000c101524 */
[----:B0-----:R-:W-:-:S02]  /*ae00*/  @P4 IMAD.MOV.U32 R4, RZ, RZ, R14 ;  /* 0x000000ffff044224 */ /* 0x001fc400078e000e */
[----:B------:R-:W-:-:S05]  /*ae10*/  @P4 IMAD.MOV.U32 R5, RZ, RZ, R15 ;  /* 0x000000ffff054224 */ /* 0x000fca00078e000f */
[----:B------:R0:W-:Y:S04]  /*ae20*/  @P4 STG.E.U16 desc[UR36][R4.64+0xf0], R86 ;  /* 0x0000f05604004986 */ /* 0x0001e8000c101524 */
[----:B------:R0:W-:Y:S02]  /*ae30*/  @P3 STG.E.U16 desc[UR36][R14.64+0xf2], R87 ;  /* 0x0000f2570e003986 */ /* 0x0001e4000c101524 */
.L_x_286:
[----:B------:R-:W-:Y:S05]  /*ae40*/  BSYNC B0 ;  /* 0x0000000000007941 */ /* 0x000fea0003800000 */
.L_x_34:
[----:B------:R-:W-:Y:S01]  /*ae50*/  ULDC UR4, c[0x0][0xc] ;  /* 0x0000030000047ab9 */ /* 0x000fe20000000800 */
[----:B------:R-:W-:Y:S01]  /*ae60*/  ULDC UR5, c[0x0][0x10] ;  /* 0x0000040000057ab9 */ /* 0x000fe20000000800 */
[----:B0-----:R-:W0:Y:S01]  /*ae70*/  LDC R5, c[0x0][0x14] ;  /* 0x00000500ff057b82 */ /* 0x001e220000000800 */
[----:B------:R-:W-:Y:S01]  /*ae80*/  UIMAD.WIDE.U32 UR4, UR4, UR5, URZ ;  /* 0x00000005040472a5 */ /* 0x000fe2000f8e003f */
[----:B------:R-:W-:Y:S01]  /*ae90*/  PRMT R0, RZ, 0x7610, R0 ;  /* 0x00007610ff007816 */ /* 0x000fe20000000000 */
[----:B------:R-:W-:Y:S02]  /*aea0*/  IMAD.MOV.U32 R153, RZ, RZ, -0x1 ;  /* 0xffffffffff997424 */ /* 0x000fe400078e00ff */
[----:B------:R-:W-:Y:S02]  /*aeb0*/  IMAD.MOV.U32 R23, RZ, RZ, -0x1 ;  /* 0xffffffffff177424 */ /* 0x000fe400078e00ff */
[----:B0-----:R-:W-:-:S04]  /*aec0*/  IMAD.WIDE.U32 R16, R5, UR4, R16 ;  /* 0x0000000405107c25 */ /* 0x001fc8000f8e0010 */
[----:B------:R-:W-:Y:S01]  /*aed0*/  IMAD R5, R5, UR5, RZ ;  /* 0x0000000505057c24 */ /* 0x000fe2000f8e02ff */
[----:B------:R-:W-:Y:S02]  /*aee0*/  ULDC.64 UR4, c[0x0][0x650] ;  /* 0x0001940000047ab9 */ /* 0x000fe40000000a00 */
[----:B------:R-:W-:Y:S01]  /*aef0*/  ISETP.GE.U32.AND P0, PT, R16, UR4, PT ;  /* 0x0000000410007c0c */ /* 0x000fe2000bf06070 */
[----:B------:R-:W-:-:S05]  /*af00*/  IMAD.IADD R17, R17, 0x1, R5 ;  /* 0x0000000111117824 */ /* 0x000fca00078e0205 */
[----:B------:R-:W-:-:S13]  /*af10*/  ISETP.GE.U32.AND.EX P0, PT, R17, UR5, PT, P0 ;  /* 0x0000000511007c0c */ /* 0x000fda000bf06100 */
[----:B------:R-:W-:Y:S05]  /*af20*/  @P0 BRA `(.L_x_287) ;  /* 0x0000000400640947 */ /* 0x000fea0003800000 */
[----:B------:R-:W0:Y:S01]  /*af30*/  S2R R12, SR_CTAID.X ;  /* 0x00000000000c7919 */ /* 0x000e220000002500 */
[----:B------:R-:W3:Y:S01]  /*af40*/  LDC.64 R10, c[0x0][0x628] ;  /* 0x00018a00ff0a7b82 */ /* 0x000ee20000000a00 */
[----:B------:R-:W-:Y:S01]  /*af50*/  ULDC UR4, c[0x0][0x150] ;  /* 0x0000540000047ab9 */ /* 0x000fe20000000800 */
[----:B-12---:R-:W-:Y:S01]  /*af60*/  IMAD.MOV.U32 R8, RZ, RZ, R16 ;  /* 0x000000ffff087224 */ /* 0x006fe200078e0010 */
[----:B------:R-:W1:Y:S01]  /*af70*/  S2R R24, SR_CTAID.Y ;  /* 0x0000000000187919 */ /* 0x000e620000002600 */
[----:B------:R-:W-:-:S04]  /*af80*/  IMAD.MOV.U32 R9, RZ, RZ, R17 ;  /* 0x000000ffff097224 */ /* 0x000fc800078e0011 */
[----:B------:R-:W2:Y:S08]  /*af90*/  LDC R21, c[0x0][0x144] ;  /* 0x00005100ff157b82 */ /* 0x000eb00000000800 */
[----:B------:R-:W1:Y:S08]  /*afa0*/  LDC R0, c[0x0][0x630] ;  /* 0x00018c00ff007b82 */ /* 0x000e700000000800 */
[----:B------:R-:W1:Y:S01]  /*afb0*/  LDC.64 R14, c[0x0][0x620] ;  /* 0x00018800ff0e7b82 */ /* 0x000e620000000a00 */
[----:B---3--:R-:W-:-:S04]  /*afc0*/  ISETP.NE.U32.AND P0, PT, R10, RZ, PT ;  /* 0x000000ff0a00720c */ /* 0x008fc80003f05070 */
[----:B------:R-:W-:Y:S02]  /*afd0*/  ISETP.NE.AND.EX P0, PT, R11, RZ, PT, P0 ;  /* 0x000000ff0b00720c */ /* 0x000fe40003f05300 */
[----:B0-----:R-:W-:-:S05]  /*afe0*/  I2FP.F32.U32 R3, R12 ;  /* 0x0000000c00037245 */ /* 0x001fca0000201000 */
[----:B------:R-:W-:-:S04]  /*aff0*/  FMUL R3, R3, UR4 ;  /* 0x0000000403037c20 */ /* 0x000fc80008400000 */
[----:B------:R0:W3:Y:S02]  /*b000*/  F2I.U32.TRUNC.NTZ R20, R3 ;  /* 0x0000000300147305 */ /* 0x0000e4000020f000 */
[----:B--2---:R-:W-:Y:S05]  /*b010*/  @!P0 BRA `(.L_x_288) ;  /* 0x0000000000288947 */ /* 0x004fea0003800000 */
[----:B0-----:R-:W0:Y:S02]  /*b020*/  LDC R3, c[0x0][0x634] ;  /* 0x00018d00ff037b82 */ /* 0x001e240000000800 */
[----:B0-----:R-:W-:-:S05]  /*b030*/  IADD3 R3, P0, R16, R3, RZ ;  /* 0x0000000310037210 */ /* 0x001fca0007f1e0ff */
[----:B------:R-:W-:-:S04]  /*b040*/  IMAD.X R13, RZ, RZ, R17, P0 ;  /* 0x000000ffff0d7224 */ /* 0x000fc800000e0611 */
[----:B------:R-:W-:-:S04]  /*b050*/  IMAD.WIDE.U32 R4, R13, R10, RZ ;  /* 0x0000000a0d047225 */ /* 0x000fc800078e00ff */
[----:B------:R-:W-:-:S04]  /*b060*/  IMAD.WIDE.U32 R6, P0, R3, R11, R4 ;  /* 0x0000000b03067225 */ /* 0x000fc80007800004 */
[----:B------:R-:W-:Y:S01]  /*b070*/  IMAD.WIDE.U32 R4, R3, R10, RZ ;  /* 0x0000000a03047225 */ /* 0x000fe200078e00ff */
[----:B------:R-:W-:-:S03]  /*b080*/  IADD3.X R9, RZ, RZ, RZ, P0, !PT ;  /* 0x000000ffff097210 */ /* 0x000fc600007fe4ff */
[----:B------:R-:W-:Y:S01]  /*b090*/  IMAD.MOV.U32 R8, RZ, RZ, R7 ;  /* 0x000000ffff087224 */ /* 0x000fe200078e0007 */
[----:B------:R-:W-:-:S05]  /*b0a0*/  IADD3 RZ, P0, R5, R6, RZ ;  /* 0x0000000605ff7210 */ /* 0x000fca0007f1e0ff */
[----:B------:R-:W-:-:S08]  /*b0b0*/  IMAD.WIDE.U32.X R8, R13, R11, R8, P0 ;  /* 0x0000000b0d087225 */ /* 0x000fd000000e0408 */
.L_x_288:
[----:B------:R-:W2:Y:S01]  /*b0c0*/  LDC.64 R30, c[0x0][0x640] ;  /* 0x00019000ff1e7b82 */ /* 0x000ea20000000a00 */
[-CC-:B-1----:R-:W-:Y:S01]  /*b0d0*/  SHF.R.U64 R23, R8, R0.reuse, R9.reuse ;  /* 0x0000000008177219 */ /* 0x182fe20000001209 */
[----:B---3--:R-:W-:Y:S01]  /*b0e0*/  IMAD.MOV R20, RZ, RZ, -R20 ;  /* 0x000000ffff147224 */ /* 0x008fe200078e0a14 */
[----:B------:R-:W-:Y:S01]  /*b0f0*/  SHF.R.U32.HI R0, RZ, R0, R9 ;  /* 0x00000000ff007219 */ /* 0x000fe20000011609 */
[----:B------:R-:W-:Y:S01]  /*b100*/  ULDC UR4, c[0x0][0x154] ;  /* 0x0000550000047ab9 */ /* 0x000fe20000000800 */
[----:B0-----:R-:W-:Y:S01]  /*b110*/  IADD3 R3, P0, RZ, -R23, RZ ;  /* 0x80000017ff037210 */ /* 0x001fe20007f1e0ff */
[----:B------:R-:W-:Y:S02]  /*b120*/  IMAD R26, R21, R20, R12 ;  /* 0x00000014151a7224 */ /* 0x000fe400078e020c */
[----:B------:R-:W0:Y:S01]  /*b130*/  LDC R6, c[0x0][0x618] ;  /* 0x00018600ff067b82 */ /* 0x000e220000000800 */
[----:B------:R-:W-:Y:S02]  /*b140*/  IMAD.MOV.U32 R7, RZ, RZ, 0x1 ;  /* 0x00000001ff077424 */ /* 0x000fe400078e00ff */
[----:B------:R-:W-:-:S04]  /*b150*/  IMAD.X R5, RZ, RZ, ~R0, P0 ;  /* 0x000000ffff057224 */ /* 0x000fc800000e0e00 */
[-C--:B------:R-:W-:Y:S01]  /*b160*/  IMAD R0, R5, R14.reuse, RZ ;  /* 0x0000000e05007224 */ /* 0x080fe200078e02ff */
[----:B------:R-:W1:Y:S01]  /*b170*/  LDC R8, c[0x0][0x608] ;  /* 0x00018200ff087b82 */ /* 0x000e620000000800 */
[----:B------:R-:W-:-:S04]  /*b180*/  IMAD.WIDE.U32 R4, R3, R14, R16 ;  /* 0x0000000e03047225 */ /* 0x000fc800078e0010 */
[----:B------:R-:W-:Y:S01]  /*b190*/  IMAD R3, R3, R15, R0 ;  /* 0x0000000f03037224 */ /* 0x000fe200078e0200 */
[----:B------:R-:W-:Y:S02]  /*b1a0*/  I2FP.F32.U32 R0, R24 ;  /* 0x0000001800007245 */ /* 0x000fe40000201000 */
[----:B------:R-:W3:Y:S01]  /*b1b0*/  LDC R28, c[0x0][0x658] ;  /* 0x00019600ff1c7b82 */ /* 0x000ee20000000800 */
[----:B------:R-:W-:Y:S01]  /*b1c0*/  IMAD.IADD R3, R5, 0x1, R3 ;  /* 0x0000000105037824 */ /* 0x000fe200078e0203 */
[----:B--2---:R-:W-:Y:S01]  /*b1d0*/  ISETP.NE.U32.AND P0, PT, R30, RZ, PT ;  /* 0x000000ff1e00720c */ /* 0x004fe20003f05070 */
[----:B------:R-:W-:Y:S01]  /*b1e0*/  FMUL R0, R0, UR4 ;  /* 0x0000000400007c20 */ /* 0x000fe20008400000 */
[----:B------:R-:W-:Y:S02]  /*b1f0*/  IMAD.MOV.U32 R5, RZ, RZ, -0x1 ;  /* 0xffffffffff057424 */ /* 0x000fe400078e00ff */
[----:B------:R-:W-:Y:S01]  /*b200*/  ISETP.NE.AND.EX P0, PT, R31, RZ, PT, P0 ;  /* 0x000000ff1f00720c */ /* 0x000fe20003f05300 */
[----:B------:R2:W2:Y:S01]  /*b210*/  F2I.U32.TRUNC.NTZ R14, R0 ;  /* 0x00000000000e7305 */ /* 0x0004a2000020f000 */
[----:B------:R-:W2:Y:S01]  /*b220*/  LDC R15, c[0x0][0x148] ;  /* 0x00005200ff0f7b82 */ /* 0x000ea20000000800 */
[----:B0-----:R-:W-:-:S02]  /*b230*/  SHF.R.U64 R12, R4, R6, R3 ;  /* 0x00000006040c7219 */ /* 0x001fc40000001203 */
[----:B------:R-:W-:-:S05]  /*b240*/  SHF.R.U32.HI R3, RZ, R6, R3 ;  /* 0x00000006ff037219 */ /* 0x000fca0000011603 */
[----:B------:R-:W0:Y:S01]  /*b250*/  LDC R20, c[0x0][0x600] ;  /* 0x00018000ff147b82 */ /* 0x000e220000000800 */
[-CC-:B-1----:R-:W-:Y:S02]  /*b260*/  SHF.R.U64 R10, R12, R8.reuse, R3.reuse ;  /* 0x000000080c0a7219 */ /* 0x182fe40000001203 */
[----:B------:R-:W-:-:S05]  /*b270*/  SHF.R.U32.HI R3, RZ, R8, R3 ;  /* 0x00000008ff037219 */ /* 0x000fca0000011603 */
[----:B------:R-:W1:Y:S01]  /*b280*/  LDC R25, c[0x0][0x648] ;  /* 0x00019200ff197b82 */ /* 0x000e620000000800 */
[-C--:B---3--:R-:W-:Y:S02]  /*b290*/  SHF.L.U32 R4, R5, R28.reuse, RZ ;  /* 0x0000001c05047219 */ /* 0x088fe400000006ff */
[-CC-:B------:R-:W-:Y:S02]  /*b2a0*/  SHF.R.U64 R13, R10, R28.reuse, R3.reuse ;  /* 0x0000001c0a0d7219 */ /* 0x180fe40000001203 */
[----:B------:R-:W-:Y:S02]  /*b2b0*/  SHF.R.U32.HI R5, RZ, R28, R3 ;  /* 0x0000001cff057219 */ /* 0x000fe40000011603 */
[----:B------:R-:W-:Y:S01]  /*b2c0*/  LOP3.LUT R21, RZ, R4, RZ, 0x33, !PT ;  /* 0x00000004ff157212 */ /* 0x000fe200078e33ff */
[----:B------:R-:W3:Y:S01]  /*b2d0*/  LDC R27, c[0x0][0x638] ;  /* 0x00018e00ff1b7b82 */ /* 0x000ee20000000800 */
[----:B------:R-:W-:Y:S01]  /*b2e0*/  SHF.L.U32 R28, R7, R28, RZ ;  /* 0x0000001c071c7219 */ /* 0x000fe200000006ff */
[----:B------:R-:W-:-:S06]  /*b2f0*/  IMAD.MOV.U32 R4, RZ, RZ, R13 ;  /* 0x000000ffff047224 */ /* 0x000fcc00078e000d */
[----:B------:R-:W0:Y:S01]  /*b300*/  LDC R29, c[0x0][0x610] ;  /* 0x00018400ff1d7b82 */ /* 0x000e220000000800 */
[----:B------:R-:W-:Y:S05]  /*b310*/  @!P0 BRA `(.L_x_289) ;  /* 0x0000000000288947 */ /* 0x000fea0003800000 */
[----:B--2---:R-:W2:Y:S02]  /*b320*/  LDC R0, c[0x0][0x64c] ;  /* 0x00019300ff007b82 */ /* 0x004ea40000000800 */
[----:B--2---:R-:W-:-:S05]  /*b330*/  IADD3 R3, P0, R13, R0, RZ ;  /* 0x000000000d037210 */ /* 0x004fca0007f1e0ff */
[----:B------:R-:W-:-:S04]  /*b340*/  IMAD.X R11, RZ, RZ, R5, P0 ;  /* 0x000000ffff0b7224 */ /* 0x000fc800000e0605 */
[----:B------:R-:W-:-:S04]  /*b350*/  IMAD.WIDE.U32 R4, R11, R30, RZ ;  /* 0x0000001e0b047225 */ /* 0x000fc800078e00ff */
[----:B------:R-:W-:-:S04]  /*b360*/  IMAD.WIDE.U32 R6, P0, R3, R31, R4 ;  /* 0x0000001f03067225 */ /* 0x000fc80007800004 */
[----:B------:R-:W-:Y:S01]  /*b370*/  IMAD.WIDE.U32 R4, R3, R30, RZ ;  /* 0x0000001e03047225 */ /* 0x000fe200078e00ff */
[----:B------:R-:W-:-:S03]  /*b380*/  MOV R8, R7 ;  /* 0x0000000700087202 */ /* 0x000fc60000000f00 */
[----:B------:R-:W-:Y:S01]  /*b390*/  IMAD.X R9, RZ, RZ, RZ, P0 ;  /* 0x000000ffff097224 */ /* 0x000fe200000e06ff */
[----:B------:R-:W-:-:S05]  /*b3a0*/  IADD3 RZ, P0, R5, R6, RZ ;  /* 0x0000000605ff7210 */ /* 0x000fca0007f1e0ff */
[----:B------:R-:W-:-:S08]  /*b3b0*/  IMAD.WIDE.U32.X R4, R11, R31, R8, P0 ;  /* 0x0000001f0b047225 */ /* 0x000fd000000e0408 */
.L_x_289:
[----:B------:R-:W-:Y:S01]  /*b3c0*/  ISETP.NE.AND P0, PT, R2, 0x1, PT ;  /* 0x000000010200780c */ /* 0x000fe20003f05270 */
[----:B--2---:R-:W-:Y:S01]  /*b3d0*/  IMAD.MOV R14, RZ, RZ, -R14 ;  /* 0x000000ffff0e7224 */ /* 0x004fe200078e0a0e */
[----:B-1----:R-:W-:Y:S01]  /*b3e0*/  SHF.R.U64 R0, R4, R25, R5 ;  /* 0x0000001904007219 */ /* 0x002fe20000001205 */
[----:B0-----:R-:W-:Y:S01]  /*b3f0*/  VIADD R5, R20, 0xffffffff ;  /* 0xffffffff14057836 */ /* 0x001fe20000000000 */
[----:B------:R-:W-:Y:S01]  /*b400*/  LOP3.LUT R3, R10, R21, RZ, 0xc0, !PT ;  /* 0x000000150a037212 */ /* 0x000fe200078ec0ff */
[----:B------:R-:W-:Y:S02]  /*b410*/  IMAD.MOV.U32 R6, RZ, RZ, 0x1 ;  /* 0x00000001ff067424 */ /* 0x000fe400078e00ff */
[----:B------:R-:W-:Y:S01]  /*b420*/  IMAD.MOV R4, RZ, RZ, -R0 ;  /* 0x000000ffff047224 */ /* 0x000fe200078e0a00 */
[----:B------:R-:W-:Y:S01]  /*b430*/  LOP3.LUT R5, R12, R5, RZ, 0xc0, !PT ;  /* 0x000000050c057212 */ /* 0x000fe200078ec0ff */
[----:B------:R-:W-:Y:S02]  /*b440*/  IMAD R3, R28, R0, R3 ;  /* 0x000000001c037224 */ /* 0x000fe400078e0203 */
[----:B---3--:R-:W-:-:S02]  /*b450*/  IMAD R0, R4, R27, R13 ;  /* 0x0000001b04007224 */ /* 0x008fc400078e020d */
[----:B------:R-:W-:Y:S02]  /*b460*/  @P0 IMAD R26, R15, R14, R24 ;  /* 0x0000000e0f1a0224 */ /* 0x000fe400078e0218 */
[----:B------:R-:W-:Y:S01]  /*b470*/  IMAD R4, R0, R20, R5 ;  /* 0x0000001400047224 */ /* 0x000fe200078e0205 */
[----:B------:R-:W-:Y:S01]  /*b480*/  PRMT R0, R6, 0x7610, R0 ;  /* 0x0000761006007816 */ /* 0x000fe20000000000 */
[----:B------:R-:W-:-:S05]  /*b490*/  IMAD R3, R3, R29, R26 ;  /* 0x0000001d03037224 */ /* 0x000fca00078e021a */
[----:B------:R-:W-:Y:S02]  /*b4a0*/  SEL R153, R4, R3, !P0 ;  /* 0x0000000304997207 */ /* 0x000fe40004000000 */
[----:B------:R-:W-:-:S07]  /*b4b0*/  SEL R3, R3, R4, !P0 ;  /* 0x0000000403037207 */ /* 0x000fce0004000000 */
.L_x_287:
[----:B------:R-:W-:Y:S01]  /*b4c0*/  LOP3.LUT P0, RZ, R0, 0xff, RZ, 0xc0, !PT ;  /* 0x000000ff00ff7812 */ /* 0x000fe2000780c0ff */
[----:B------:R-:W-:-:S12]  /*b4d0*/  IMAD.MOV.U32 R152, RZ, RZ, R3 ;  /* 0x000000ffff987224 */ /* 0x000fd800078e0003 */
[----:B------:R-:W-:Y:S05]  /*b4e0*/  @P0 BRA `(.L_x_290) ;  /* 0xffffff5c00200947 */ /* 0x000fea000383ffff */
[----:B------:R-:W-:Y:S05]  /*b4f0*/  EXIT ;  /* 0x000000000000794d */ /* 0x000fea0003800000 */
.L_x_7:
[----:B0-----:R-:W-:Y:S01]  /*b500*/  ULDC.64 UR4, c[0x0][0x650] ;  /* 0x0001940000047ab9 */ /* 0x001fe20000000a00 */
        /* <DEDUP_REMOVED lines=8> */
[----:B------:R-:W-:Y:S01]  /*b590*/  IMAD.MOV.U32 R12, RZ, RZ, R16 ;  /* 0x000000ffff0c7224 */ /* 0x000fe200078e0010 */
[----:B------:R-:W-:-:S06]  /*b5a0*/  MOV R13, R17 ;  /* 0x00000011000d7202 */ /* 0x000fcc0000000f00 */
[----:B------:R-:W1:Y:S08]  /*b5b0*/  LDC R6, c[0x0][0x630] ;  /* 0x00018c00ff067b82 */ /* 0x000e700000000800 */
[----:B------:R-:W2:Y:S01]  /*b5c0*/  LDC.64 R24, c[0x0][0x620] ;  /* 0x00018800ff187b82 */ /* 0x000ea20000000a00 */
[----:B0-----:R-:W-:-:S04]  /*b5d0*/  ISETP.NE.U32.AND P0, PT, R14, RZ, PT ;  /* 0x000000ff0e00720c */ /* 0x001fc80003f05070 */
[----:B------:R-:W-:-:S13]  /*b5e0*/  ISETP.NE.AND.EX P0, PT, R15, RZ, PT, P0 ;  /* 0x000000ff0f00720c */ /* 0x000fda0003f05300 */
[----:B-12---:R-:W-:Y:S05]  /*b5f0*/  @!P0 BRA `(.L_x_292) ;  /* 0x0000000000288947 */ /* 0x006fea0003800000 */
[----:B------:R-:W0:Y:S02]  /*b600*/  LDC R9, c[0x0][0x634] ;  /* 0x00018d00ff097b82 */ /* 0x000e240000000800 */
[----:B0-----:R-:W-:-:S05]  /*b610*/  IADD3 R13, P0, R16, R9, RZ ;  /* 0x00000009100d7210 */ /* 0x001fca0007f1e0ff */
        /* <DEDUP_REMOVED lines=8> */
.L_x_292:
[----:B------:R-:W0:Y:S01]  /*b6a0*/  LDC.64 R28, c[0x0][0x640] ;  /* 0x00019000ff1c7b82 */ /* 0x000e220000000a00 */
[-CC-:B------:R-:W-:Y:S01]  /*b6b0*/  SHF.R.U64 R22, R12, R6.reuse, R13.reuse ;  /* 0x000000060c167219 */ /* 0x180fe2000000120d */
[----:B------:R-:W-:Y:S01]  /*b6c0*/  IMAD.MOV.U32 R30, RZ, RZ, 0x1 ;  /* 0x00000001ff1e7424 */ /* 0x000fe200078e00ff */
[----:B------:R-:W-:Y:S02]  /*b6d0*/  SHF.R.U32.HI R6, RZ, R6, R13 ;  /* 0x00000006ff067219 */ /* 0x000fe4000001160d */
        /* <DEDUP_REMOVED lines=8> */
[----:B------:R-:W-:Y:S01]  /*b760*/  IMAD.IADD R9, R9, 0x1, R11 ;  /* 0x0000000109097824 */ /* 0x000fe200078e020b */
[----:B0-----:R-:W-:-:S04]  /*b770*/  ISETP.NE.U32.AND P0, PT, R28, RZ, PT ;  /* 0x000000ff1c00720c */ /* 0x001fc80003f05070 */
[----:B------:R-:W-:Y:S02]  /*b780*/  ISETP.NE.AND.EX P0, PT, R29, RZ, PT, P0 ;  /* 0x000000ff1d00720c */ /* 0x000fe40003f05300 */
[----:B------:R-:W0:Y:S01]  /*b790*/  LDC R20, c[0x0][0x600] ;  /* 0x00018000ff147b82 */ /* 0x000e220000000800 */
[-CC-:B-1----:R-:W-:Y:S01]  /*b7a0*/  SHF.R.U64 R14, R8, R10.reuse, R9.reuse ;  /* 0x0000000a080e7219 */ /* 0x182fe20000001209 */
[----:B------:R-:W-:Y:S01]  /*b7b0*/  IMAD.MOV.U32 R8, RZ, RZ, -0x1 ;  /* 0xffffffffff087424 */ /* 0x000fe200078e00ff */
[----:B------:R-:W-:-:S05]  /*b7c0*/  SHF.R.U32.HI R9, RZ, R10, R9 ;  /* 0x0000000aff097219 */ /* 0x000fca0000011609 */
[----:B------:R-:W1:Y:S01]  /*b7d0*/  LDC R24, c[0x0][0x648] ;  /* 0x00019200ff187b82 */ /* 0x000e620000000800 */
[-CC-:B--2---:R-:W-:Y:S02]  /*b7e0*/  SHF.R.U64 R23, R14, R12.reuse, R9.reuse ;  /* 0x0000000c0e177219 */ /* 0x184fe40000001209 */
[----:B------:R-:W-:-:S05]  /*b7f0*/  SHF.R.U32.HI R6, RZ, R12, R9 ;  /* 0x0000000cff067219 */ /* 0x000fca0000011609 */
[----:B------:R-:W2:Y:S01]  /*b800*/  LDC R26, c[0x0][0x638] ;  /* 0x00018e00ff1a7b82 */ /* 0x000ea20000000800 */
[-C--:B---3--:R-:W-:Y:S02]  /*b810*/  SHF.L.U32 R8, R8, R27.reuse, RZ ;  /* 0x0000001b08087219 */ /* 0x088fe400000006ff */
[-CC-:B------:R-:W-:Y:S02]  /*b820*/  SHF.R.U64 R25, R23, R27.reuse, R6.reuse ;  /* 0x0000001b17197219 */ /* 0x180fe40000001206 */
[----:B------:R-:W-:Y:S02]  /*b830*/  LOP3.LUT R32, RZ, R8, RZ, 0x33, !PT ;  /* 0x00000008ff207212 */ /* 0x000fe400078e33ff */
[----:B------:R-:W-:Y:S01]  /*b840*/  SHF.R.U32.HI R9, RZ, R27, R6 ;  /* 0x0000001bff097219 */ /* 0x000fe20000011606 */
[----:B------:R-:W3:Y:S01]  /*b850*/  LDC R31, c[0x0][0x610] ;  /* 0x00018400ff1f7b82 */ /* 0x000ee20000000800 */
[----:B------:R-:W-:Y:S01]  /*b860*/  IMAD.MOV.U32 R8, RZ, RZ, R25 ;  /* 0x000000ffff087224 */ /* 0x000fe200078e0019 */
[----:B------:R-:W-:Y:S06]  /*b870*/  @!P0 BRA `(.L_x_293) ;  /* 0x0000000000288947 */ /* 0x000fec0003800000 */
[----:B------:R-:W4:Y:S02]  /*b880*/  LDC R6, c[0x0][0x64c] ;  /* 0x00019300ff067b82 */ /* 0x000f240000000800 */
[----:B----4-:R-:W-:-:S05]  /*b890*/  IADD3 R13, P0, R25, R6, RZ ;  /* 0x00000006190d7210 */ /* 0x010fca0007f1e0ff */
        /* <DEDUP_REMOVED lines=8> */
.L_x_293:
[----:B------:R-:W-:Y:S02]  /*b920*/  ISETP.NE.AND P0, PT, R2, 0x1, PT ;  /* 0x000000010200780c */ /* 0x000fe40003f05270 */
[----:B-1----:R-:W-:Y:S01]  /*b930*/  SHF.R.U64 R6, R8, R24, R9 ;  /* 0x0000001808067219 */ /* 0x002fe20000001209 */
[----:B0-----:R-:W-:Y:S01]  /*b940*/  VIADD R9, R20, 0xffffffff ;  /* 0xffffffff14097836 */ /* 0x001fe20000000000 */
[----:B------:R-:W-:Y:S02]  /*b950*/  SHF.L.U32 R30, R30, R27, RZ ;  /* 0x0000001b1e1e7219 */ /* 0x000fe400000006ff */
[----:B------:R-:W-:Y:S01]  /*b960*/  LOP3.LUT R5, R23, R32, RZ, 0xc0, !PT ;  /* 0x0000002017057212 */ /* 0x000fe200078ec0ff */
[----:B------:R-:W-:-:S04]  /*b970*/  IMAD.MOV R8, RZ, RZ, -R6 ;  /* 0x000000ffff087224 */ /* 0x000fc800078e0a06 */
[----:B------:R-:W-:Y:S01]  /*b980*/  IMAD R6, R30, R6, R5 ;  /* 0x000000061e067224 */ /* 0x000fe200078e0205 */
[----:B------:R-:W-:Y:S01]  /*b990*/  LOP3.LUT R5, R14, R9, RZ, 0xc0, !PT ;  /* 0x000000090e057212 */ /* 0x000fe200078ec0ff */
[----:B------:R-:W-:Y:S02]  /*b9a0*/  @P0 IMAD R3, R7, R21, R4 ;  /* 0x0000001507030224 */ /* 0x000fe400078e0204 */
[----:B--2---:R-:W-:Y:S02]  /*b9b0*/  IMAD R4, R8, R26, R25 ;  /* 0x0000001a08047224 */ /* 0x004fe400078e0219 */
[----:B---3--:R-:W-:Y:S02]  /*b9c0*/  IMAD R3, R6, R31, R3 ;  /* 0x0000001f06037224 */ /* 0x008fe400078e0203 */
[----:B------:R-:W-:Y:S02]  /*b9d0*/  IMAD R4, R4, R20, R5 ;  /* 0x0000001404047224 */ /* 0x000fe400078e0205 */
[----:B------:R-:W-:-:S02]  /*b9e0*/  IMAD.MOV.U32 R8, RZ, RZ, 0x1 ;  /* 0x00000001ff087424 */ /* 0x000fc400078e00ff */
[----:B------:R-:W-:Y:S01]  /*b9f0*/  IMAD.MOV.U32 R6, RZ, RZ, R22 ;  /* 0x000000ffff067224 */ /* 0x000fe200078e0016 */
[----:B------:R-:W-:Y:S02]  /*ba00*/  SEL R13, R4, R3, !P0 ;  /* 0x00000003040d7207 */ /* 0x000fe40004000000 */
[----:B------:R-:W-:-:S07]  /*ba10*/  SEL R20, R3, R4, !P0 ;  /* 0x0000000403147207 */ /* 0x000fce0004000000 */
.L_x_291:
[----:B------:R-:W-:-:S08]  /*ba20*/  NOP ;  /* 0x0000000000007918 */ /* 0x000fd00000000000 */
[----:B------:R-:W0:-:S00]  /*ba30*/  USETMAXREG.DEALLOC.CTAPOOL 0x28 ;  /* 0x00000028000079c8 */ /* 0x000e0000080e0500 */
[----:B0-----:R-:W-:-:S13]  /*ba40*/  ISETP.NE.AND P0, PT, R0, RZ, PT ;  /* 0x000000ff0000720c */ /* 0x001fda0003f05270 */
[----:B------:R-:W-:Y:S05]  /*ba50*/  @P0 EXIT ;  /* 0x000000000000094d */ /* 0x000fea0003800000 */
[----:B------:R-:W-:Y:S01]  /*ba60*/  LOP3.LUT P0, RZ, R8, 0xff, RZ, 0xc0, !PT ;  /* 0x000000ff08ff7812 */ /* 0x000fe2000780c0ff */
[----:B------:R-:W-:Y:S02]  /*ba70*/  IMAD.MOV.U32 R0, RZ, RZ, 0x1 ;  /* 0x00000001ff007424 */ /* 0x000fe400078e00ff */
[----:B------:R-:W-:-:S10]  /*ba80*/  IMAD.MOV.U32 R3, RZ, RZ, RZ ;  /* 0x000000ffff037224 */ /* 0x000fd400078e00ff */
[----:B------:R-:W-:Y:S05]  /*ba90*/  @!P0 BRA `(.L_x_294) ;  /* 0x0000000c00708947 */ /* 0x000fea0003800000 */
[----:B------:R-:W0:Y:S01]  /*baa0*/  LDC R0, c[0x0][0x28c] ;  /* 0x0000a300ff007b82 */ /* 0x000e220000000800 */
[----:B------:R-:W-:Y:S01]  /*bab0*/  ULDC UR5, c[0x0][0x658] ;  /* 0x0001960000057ab9 */ /* 0x000fe20000000800 */
[----:B------:R-:W-:Y:S01]  /*bac0*/  UMOV UR7, 0xffffffff ;  /* 0xffffffff00077882 */ /* 0x000fe20000000000 */
[----:B------:R-:W-:Y:S01]  /*bad0*/  ULDC UR6, c[0x0][0xc] ;  /* 0x0000030000067ab9 */ /* 0x000fe20000000800 */
[----:B------:R-:W-:Y:S01]  /*bae0*/  USHF.L.U32 UR9, UR7, UR5, URZ ;  /* 0x0000000507097299 */ /* 0x000fe2000800063f */
[----:B------:R-:W-:Y:S01]  /*baf0*/  BSSY B0, `(.L_x_294) ;  /* 0x00000d6000007945 */ /* 0x000fe20003800000 */
[----:B------:R-:W-:Y:S01]  /*bb00*/  UMOV UR8, 0x1 ;  /* 0x0000000100087882 */ /* 0x000fe20000000000 */
[----:B------:R-:W-:Y:S01]  /*bb10*/  ULDC UR7, c[0x0][0x10] ;  /* 0x0000040000077ab9 */ /* 0x000fe20000000800 */
[----:B------:R-:W1:Y:S01]  /*bb20*/  S2UR UR10, SR_CgaCtaId ;  /* 0x00000000000a79c3 */ /* 0x000e620000008800 */
[----:B------:R-:W-:Y:S01]  /*bb30*/  UIMAD.WIDE.U32 UR6, UR6, UR7, URZ ;  /* 0x00000007060672a5 */ /* 0x000fe2000f8e003f */
[----:B------:R-:W-:Y:S01]  /*bb40*/  IMAD.MOV.U32 R9, RZ, RZ, 0x1 ;  /* 0x00000001ff097424 */ /* 0x000fe200078e00ff */
[----:B------:R-:W-:Y:S01]  /*bb50*/  USHF.L.U32 UR5, UR8, UR5, URZ ;  /* 0x0000000508057299 */ /* 0x000fe2000800063f */
[----:B------:R-:W-:Y:S01]  /*bb60*/  LOP3.LUT R8, R19, 0x2, RZ, 0xfc, !PT ;  /* 0x0000000213087812 */ /* 0x000fe200078efcff */
[----:B------:R-:W-:Y:S01]  /*bb70*/  ULDC UR4, c[0x0][0x600] ;  /* 0x0001800000047ab9 */ /* 0x000fe20000000800 */
[----:B------:R-:W-:Y:S01]  /*bb80*/  ULDC UR8, c[0x0][0x14] ;  /* 0x0000050000087ab9 */ /* 0x000fe20000000800 */
[----:B------:R-:W-:-:S02]  /*bb90*/  UIADD3 UR4, UR4, -0x1, URZ ;  /* 0xffffffff04047890 */ /* 0x000fc4000fffe03f */
[----:B------:R-:W-:Y:S02]  /*bba0*/  UIMAD.WIDE.U32 UR30, UR6, UR8, URZ ;  /* 0x00000008061e72a5 */ /* 0x000fe4000f8e003f */
[----:B------:R-:W-:Y:S02]  /*bbb0*/  UIMAD UR7, UR7, UR8, URZ ;  /* 0x00000008070772a4 */ /* 0x000fe4000f8e023f */
[----:B------:R-:W-:Y:S02]  /*bbc0*/  ULOP3.LUT UR6, URZ, UR9, URZ, 0x33, !UPT ;  /* 0x000000093f067292 */ /* 0x000fe4000f8e333f */
[----:B------:R-:W-:Y:S01]  /*bbd0*/  UIADD3 UR7, UR31, UR7, URZ ;  /* 0x000000071f077290 */ /* 0x000fe2000fffe03f */
[----:B0-----:R-:W-:Y:S01]  /*bbe0*/  VIADD R0, R0, 0x7f ;  /* 0x0000007f00007836 */ /* 0x001fe20000000000 */
[----:B------:R-:W-:-:S04]  /*bbf0*/  ULDC.64 UR38, c[0x0][0x198] ;  /* 0x0000660000267ab9 */ /* 0x000fc80000000a00 */
[----:B------:R-:W-:Y:S01]  /*bc00*/  SHF.R.S32.HI R3, RZ, 0x1f, R0 ;  /* 0x0000001fff037819 */ /* 0x000fe20000011400 */
[----:B-1----:R-:W-:-:S03]  /*bc10*/  IMAD.U32 R11, RZ, RZ, UR10 ;  /* 0x0000000aff0b7e24 */ /* 0x002fc6000f8e00ff */
[----:B------:R-:W-:Y:S02]  /*bc20*/  LEA.HI R3, R3, R0, RZ, 0x7 ;  /* 0x0000000003037211 */ /* 0x000fe400078f38ff */
[----:B------:R-:W-:Y:S02]  /*bc30*/  MOV R0, 0x1 ;  /* 0x0000000100007802 */ /* 0x000fe40000000f00 */
[----:B------:R-:W-:Y:S01]  /*bc40*/  SHF.R.S32.HI R10, RZ, 0x7, R3 ;  /* 0x00000007ff0a7819 */ /* 0x000fe20000011403 */
[----:B------:R-:W-:-:S04]  /*bc50*/  IMAD.MOV.U32 R3, RZ, RZ, RZ ;  /* 0x000000ffff037224 */ /* 0x000fc800078e00ff */
[----:B------:R-:W-:-:S07]  /*bc60*/  VIADD R12, R10, 0x1 ;  /* 0x000000010a0c7836 */ /* 0x000fce0000000000 */
.L_x_305:
[----:B------:R-:W-:-:S03]  /*bc70*/  UMOV UR8, 0xffffffff ;  /* 0xffffffff00087882 */ /* 0x000fc60000000000 */
[----:B------:R-:W-:Y:S05]  /*bc80*/  BRA.DIV UR8, `(.L_x_295) ;  /* 0x0000000e08b87947 */ /* 0x000fea000b800000 */
[----:B------:R-:W-:-:S13]  /*bc90*/  ELECT P6, URZ, PT ;  /* 0x00000000003f782f */ /* 0x000fda00038c0000 */
.L_x_315:
[----:B------:R-:W0:Y:S01]  /*bca0*/  LDC R4, c[0x0][0x28c] ;  /* 0x0000a300ff047b82 */ /* 0x000e220000000800 */
[----:B------:R-:W-:Y:S01]  /*bcb0*/  BSSY B1, `(.L_x_296) ;  /* 0x0000047000017945 */ /* 0x000fe20003800000 */
[----:B0-----:R-:W-:-:S13]  /*bcc0*/  ISETP.LT.OR P6, PT, R4, 0x1, !P6 ;  /* 0x000000010400780c */ /* 0x001fda00077c1670 */
[----:B------:R-:W-:Y:S05]  /*bcd0*/  @P6 BRA `(.L_x_297) ;  /* 0x0000000400106947 */ /* 0x000fea0003800000 */
[----:B------:R-:W-:Y:S02]  /*bce0*/  IMAD R20, R20, 0x2, R11 ;  /* 0x0000000214147824 */ /* 0x000fe400078e020b */
[----:B------:R-:W-:Y:S02]  /*bcf0*/  IMAD.SHL.U32 R15, R13, 0x80, RZ ;  /* 0x000000800d0f7824 */ /* 0x000fe400078e00ff */
[----:B------:R-:W-:Y:S01]  /*bd00*/  IMAD.MOV.U32 R21, RZ, RZ, RZ ;  /* 0x000000ffff157224 */ /* 0x000fe200078e00ff */
[----:B------:R-:W-:Y:S01]  /*bd10*/  SHF.L.U32 R20, R20, 0x7, RZ ;  /* 0x0000000714147819 */ /* 0x000fe200000006ff */
[----:B------:R-:W-:Y:S02]  /*bd20*/  IMAD.MOV.U32 R4, RZ, RZ, R12 ;  /* 0x000000ffff047224 */ /* 0x000fe400078e000c */
[----:B------:R-:W-:Y:S02]  /*bd30*/  IMAD.MOV.U32 R5, RZ, RZ, R0 ;  /* 0x000000ffff057224 */ /* 0x000fe400078e0000 */
[----:B------:R-:W-:-:S07]  /*bd40*/  IMAD.MOV.U32 R7, RZ, RZ, R3 ;  /* 0x000000ffff077224 */ /* 0x000fce00078e0003 */
.L_x_300:
[----:B------:R-:W0:Y:S01]  /*bd50*/  S2UR UR8, SR_CgaCtaId ;  /* 0x00000000000879c3 */ /* 0x000e220000008800 */
[----:B------:R-:W-:Y:S02]  /*bd60*/  MOV R14, 0x400 ;  /* 0x00000400000e7802 */ /* 0x000fe40000000f00 */
[----:B------:R-:W-:Y:S02]  /*bd70*/  SHF.L.U32 R13, R5, 0x1f, RZ ;  /* 0x0000001f050d7819 */ /* 0x000fe400000006ff */
[----:B------:R-:W-:Y:S01]  /*bd80*/  LOP3.LUT P1, RZ, R18, 0x7f, RZ, 0xc0, !PT ;  /* 0x0000007f12ff7812 */ /* 0x000fe2000782c0ff */
[----:B0-----:R-:W-:-:S05]  /*bd90*/  IMAD.U32 R11, RZ, RZ, UR8 ;  /* 0x00000008ff0b7e24 */ /* 0x001fca000f8e00ff */
[----:B------:R-:W-:-:S07]  /*bda0*/  LEA R24, R11, R14, 0x18 ;  /* 0x0000000e0b187211 */ /* 0x000fce00078ec0ff */
[----:B------:R-:W0:Y:S01]  /*bdb0*/  @!P1 LDC R14, c[0x0][0x500] ;  /* 0x00014000ff0e9b82 */ /* 0x000e220000000800 */
[----:B------:R-:W-:-:S04]  /*bdc0*/  IMAD R22, R7, 0x8, R24 ;  /* 0x0000000807167824 */ /* 0x000fc800078e0218 */
[----:B------:R-:W1:Y:S02]  /*bdd0*/  SYNCS.PHASECHK.TRANS64.TRYWAIT P0, [R22+URZ+0x18], R13 ;  /* 0x0000180d160075a7 */ /* 0x000e64000800017f */
[----:B-1----:R-:W-:Y:S05]  /*bde0*/  @!P0 BRA `(.L_x_298) ;  /* 0x0000000c00808947 */ /* 0x002fea0003800000 */
.L_x_316:
[----:B-1----:R-:W-:Y:S01]  /*bdf0*/  PRMT R13, R8, 0x9910, RZ ;  /* 0x00009910080d7816 */ /* 0x002fe200000000ff */
[----:B0-----:R0:W-:Y:S03]  /*be00*/  @!P1 SYNCS.ARRIVE.TRANS64 RZ, [R22+URZ], R14 ;  /* 0x0000000e16ff99a7 */ /* 0x0011e6000800003f */
[----:B------:R-:W-:-:S13]  /*be10*/  ISETP.NE.AND P0, PT, R13, 0x2, PT ;  /* 0x000000020d00780c */ /* 0x000fda0003f05270 */
[----:B0-----:R-:W-:Y:S05]  /*be20*/  @P0 BRA `(.L_x_299) ;  /* 0x0000000000040947 */ /* 0x001fea0003800000 */
[----:B------:R-:W-:Y:S01]  /*be30*/  BPT.TRAP 0x1 ;  /* 0x000000040000795c */ /* 0x000fe20000300000 */
.L_x_299:
[----:B------:R-:W-:Y:S01]  /*be40*/  IMAD.SHL.U32 R14, R7, 0x8000, RZ ;  /* 0x00008000070e7824 */ /* 0x000fe200078e00ff */
[----:B------:R-:W-:Y:S01]  /*be50*/  R2UR UR34, R21 ;  /* 0x00000000152272ca */ /* 0x000fe200000e0000 */
[----:B------:R-:W-:Y:S01]  /*be60*/  VIADD R4, R4, 0xffffffff ;  /* 0xffffffff04047836 */ /* 0x000fe20000000000 */
[----:B------:R-:W-:Y:S01]  /*be70*/  R2UR UR33, R22 ;  /* 0x00000000162172ca */ /* 0x000fe200000e0000 */
[--C-:B------:R-:W-:Y:S01]  /*be80*/  IMAD R13, R11, 0x2000, R14.reuse ;  /* 0x000020000b0d7824 */ /* 0x100fe200078e020e */
[----:B------:R-:W-:Y:S01]  /*be90*/  R2UR UR36, R6 ;  /* 0x00000000062472ca */ /* 0x000fe200000e0000 */
[----:B------:R-:W-:Y:S01]  /*bea0*/  IMAD.IADD R14, R24, 0x1, R14 ;  /* 0x00000001180e7824 */ /* 0x000fe200078e020e */
[----:B------:R-:W-:Y:S01]  /*beb0*/  R2UR UR35, R20 ;  /* 0x00000000142372ca */ /* 0x000fe200000e0000 */
[----:B------:R-:W-:Y:S01]  /*bec0*/  IMAD R13, R13, 0x2, R24 ;  /* 0x000000020d0d7824 */ /* 0x000fe200078e0218 */
[----:B------:R-:W-:Y:S01]  /*bed0*/  UIADD3 UR14, UP0, UR38, 0xf0, URZ ;  /* 0x000000f0260e7890 */ /* 0x000fe2000ff1e03f */
[----:B------:R-:W-:Y:S01]  /*bee0*/  R2UR UR19, R15 ;  /* 0x000000000f1372ca */ /* 0x000fe200000e0000 */
[----:B------:R-:W-:Y:S01]  /*bef0*/  UIADD3 UR40, UP1, UR38, 0x1f0, URZ ;  /* 0x000001f026287890 */ /* 0x000fe2000ff3e03f */
[----:B------:R-:W-:Y:S01]  /*bf00*/  R2UR UR8, R14 ;  /* 0x000000000e0872ca */ /* 0x000fe200000e0000 */
[----:B------:R-:W-:Y:S01]  /*bf10*/  UIADD3.X UR15, URZ, UR39, URZ, UP0, !UPT ;  /* 0x000000273f0f7290 */ /* 0x000fe200087fe43f */
[----:B------:R-:W-:Y:S01]  /*bf20*/  R2UR UR24, R13 ;  /* 0x000000000d1872ca */ /* 0x000fe200000e0000 */
[----:B------:R-:W-:Y:S01]  /*bf30*/  UIADD3 UR26, UR34, 0x40, URZ ;  /* 0x00000040221a7890 */ /* 0x000fe2000fffe03f */
[----:B------:R-:W-:Y:S01]  /*bf40*/  ISETP.GT.AND P1, PT, R4, 0x1, PT ;  /* 0x000000010400780c */ /* 0x000fe20003f24270 */
[----:B------:R-:W-:Y:S01]  /*bf50*/  UIADD3.X UR41, URZ, UR39, URZ, UP1, !UPT ;  /* 0x000000273f297290 */ /* 0x000fe20008ffe43f */
[----:B------:R-:W-:Y:S01]  /*bf60*/  VIADD R7, R7, 0x1 ;  /* 0x0000000107077836 */ /* 0x000fe20000000000 */
[----:B------:R-:W-:Y:S01]  /*bf70*/  UMOV UR13, 0x30000 ;  /* 0x00030000000d7882 */ /* 0x000fe20000000000 */
[----:B------:R-:W-:Y:S01]  /*bf80*/  UMOV UR22, 0x0 ;  /* 0x0000000000167882 */ /* 0x000fe20000000000 */
[----:B------:R-:W-:Y:S01]  /*bf90*/  UMOV UR23, 0x10000000 ;  /* 0x1000000000177882 */ /* 0x000fe20000000000 */
[----:B------:R-:W-:Y:S01]  /*bfa0*/  UMOV UR25, UR33 ;  /* 0x0000002100197c82 */ /* 0x000fe20008000000 */
[----:B------:R-:W-:Y:S01]  /*bfb0*/  ISETP.NE.AND P0, PT, R7, 0x3, PT ;  /* 0x000000030700780c */ /* 0x000fe20003f05270 */
[----:B------:R-:W-:Y:S01]  /*bfc0*/  UMOV UR28, UR36 ;  /* 0x00000024001c7c82 */ /* 0x000fe20008000000 */
[----:B------:R-:W-:Y:S01]  /*bfd0*/  UIADD3 UR16, UR8, 0x30100, URZ ;  /* 0x0003010008107890 */ /* 0x000fe2000fffe03f */
[----:B------:R-:W-:Y:S01]  /*bfe0*/  VIADD R21, R21, 0x80 ;  /* 0x0000008015157836 */ /* 0x000fe20000000000 */
[----:B------:R-:W-:Y:S01]  /*bff0*/  UIADD3 UR32, UR24, 0x100, URZ ;  /* 0x0000010018207890 */ /* 0x000fe2000fffe03f */
[----:B------:R-:W-:Y:S01]  /*c000*/  SEL R14, RZ, 0x1, P0 ;  /* 0x00000001ff0e7807 */ /* 0x000fe20000000000 */
[----:B------:R-:W-:Y:S01]  /*c010*/  UIADD3 UR24, UR24, 0x8100, URZ ;  /* 0x0000810018187890 */ /* 0x000fe2000fffe03f */
[----:B------:R-:W-:Y:S01]  /*c020*/  SEL R7, R7, RZ, P0 ;  /* 0x000000ff07077207 */ /* 0x000fe20000000000 */
[----:B------:R-:W-:Y:S01]  /*c030*/  UIADD3 UR8, UR8, 0x34100, URZ ;  /* 0x0003410008087890 */ /* 0x000fe2000fffe03f */
[----:B------:R-:W-:Y:S01]  /*c040*/  LOP3.LUT R5, R5, R14, RZ, 0x3c, !PT ;  /* 0x0000000e05057212 */ /* 0x000fe200078e3cff */
[----:B------:R-:W-:Y:S01]  /*c050*/  UMOV UR27, UR35 ;  /* 0x00000023001b7c82 */ /* 0x000fe20008000000 */
[----:B------:R-:W-:Y:S01]  /*c060*/  UMOV UR17, UR33 ;  /* 0x0000002100117c82 */ /* 0x000fe20008000000 */
[----:B------:R-:W-:Y:S01]  /*c070*/  UMOV UR18, UR34 ;  /* 0x0000002200127c82 */ /* 0x000fe20008000000 */
[----:B------:R-:W-:Y:S01]  /*c080*/  UMOV UR20, UR36 ;  /* 0x0000002400147c82 */ /* 0x000fe20008000000 */
[----:B------:R0:W-:Y:S01]  /*c090*/  UTMALDG.3D.MULTICAST [UR32], [UR14], UR13, desc[UR22] ;  /* 0x000016200e0073b4 */ /* 0x0001e2000801180d */
[----:B------:R-:W-:Y:S01]  /*c0a0*/  UMOV UR9, UR33 ;  /* 0x0000002100097c82 */ /* 0x000fe20008000000 */
[----:B------:R-:W-:Y:S01]  /*c0b0*/  UMOV UR11, UR19 ;  /* 0x00000013000b7c82 */ /* 0x000fe20008000000 */
[----:B------:R-:W-:Y:S01]  /*c0c0*/  UMOV UR12, UR36 ;  /* 0x00000024000c7c82 */ /* 0x000fe20008000000 */
[----:B------:R-:W-:Y:S01]  /*c0d0*/  UMOV UR10, UR26 ;  /* 0x0000001a000a7c82 */ /* 0x000fe20008000000 */
[----:B------:R0:W-:Y:S01]  /*c0e0*/  UTMALDG.3D.MULTICAST [UR24], [UR14], UR13, desc[UR22] ;  /* 0x000016180e0073b4 */ /* 0x0001e2000801180d */
[----:B------:R0:W-:Y:S01]  /*c0f0*/  UTMALDG.3D [UR16], [UR40], desc[UR22] ;  /* 0x00001610280075b4 */ /* 0x0001e20008011000 */
[----:B------:R0:W-:Y:S02]  /*c100*/  UTMALDG.3D [UR8], [UR40], desc[UR22] ;  /* 0x00001608280075b4 */ /* 0x0001e40008011000 */
[----:B0-----:R-:W-:Y:S05]  /*c110*/  @P1 BRA `(.L_x_300) ;  /* 0xfffffffc000c1947 */ /* 0x001fea000383ffff */
.L_x_297:
[----:B------:R-:W-:Y:S05]  /*c120*/  BSYNC B1 ;  /* 0x0000000000017941 */ /* 0x000fea0003800000 */
.L_x_296:
[----:B------:R-:W-:Y:S01]  /*c130*/  LOP3.LUT P1, RZ, R9, 0xff, RZ, 0xc0, !PT ;  /* 0x000000ff09ff7812 */ /* 0x000fe2000782c0ff */
[----:B------:R-:W-:Y:S01]  /*c140*/  ULDC.64 UR8, c[0x0][0x650] ;  /* 0x0001940000087ab9 */ /* 0x000fe20000000a00 */
[C---:B------:R-:W-:Y:S01]  /*c150*/  IADD3 R6, R10.reuse, R3, RZ ;  /* 0x000000030a067210 */ /* 0x040fe20007ffe0ff */
[----:B------:R-:W-:Y:S01]  /*c160*/  BSSY B1, `(.L_x_301) ;  /* 0x000006c000017945 */ /* 0x000fe20003800000 */
[----:B------:R-:W-:Y:S01]  /*c170*/  ISETP.GE.U32.AND P2, PT, R10, 0x3, PT ;  /* 0x000000030a00780c */ /* 0x000fe20003f46070 */
[----:B------:R-:W-:Y:S01]  /*c180*/  IMAD.MOV.U32 R20, RZ, RZ, -0x1 ;  /* 0xffffffffff147424 */ /* 0x000fe200078e00ff */
[----:B------:R-:W-:Y:S01]  /*c190*/  ISETP.GT.U32.AND P0, PT, R6, 0x2, PT ;  /* 0x000000020600780c */ /* 0x000fe20003f04070 */
[----:B------:R-:W-:Y:S01]  /*c1a0*/  IMAD.MOV.U32 R13, RZ, RZ, -0x1 ;  /* 0xffffffffff0d7424 */ /* 0x000fe200078e00ff */
[----:B------:R-:W-:Y:S02]  /*c1b0*/  PRMT R9, RZ, 0x7610, R9 ;  /* 0x00007610ff097816 */ /* 0x000fe40000000009 */
[----:B------:R-:W-:-:S03]  /*c1c0*/  ISETP.LT.U32.AND P0, PT, R10, 0x3, P0 ;  /* 0x000000030a00780c */ /* 0x000fc60000701070 */
[----:B------:R-:W0:Y:S01]  /*c1d0*/  @P1 S2R R11, SR_CgaCtaId ;  /* 0x00000000000b1919 */ /* 0x000e220000008800 */
[----:B------:R-:W-:-:S04]  /*c1e0*/  @P1 MOV R4, 0x400 ;  /* 0x0000040000041802 */ /* 0x000fc80000000f00 */
[----:B0-----:R-:W-:Y:S01]  /*c1f0*/  @P1 LEA R3, R11, R4, 0x18 ;  /* 0x000000040b031211 */ /* 0x001fe200078ec0ff */
[----:B------:R-:W-:-:S03]  /*c200*/  IMAD.WIDE.U32 R4, R6, -0x55555555, RZ ;  /* 0xaaaaaaab06047825 */ /* 0x000fc600078e00ff */
[----:B------:R0:W-:Y:S01]  /*c210*/  @P1 SYNCS.ARRIVE.TRANS64.A1T0 RZ, [R3+URZ+0x48], RZ ;  /* 0x000048ff03ff19a7 */ /* 0x0001e2000810003f */
[----:B------:R-:W-:Y:S02]  /*c220*/  IADD3 R16, P1, R16, UR30, RZ ;  /* 0x0000001e10107c10 */ /* 0x000fe4000ff3e0ff */
[----:B------:R-:W-:Y:S02]  /*c230*/  SHF.R.U32.HI R5, RZ, 0x1, R5 ;  /* 0x00000001ff057819 */ /* 0x000fe40000011605 */
[----:B------:R-:W-:Y:S02]  /*c240*/  IADD3.X R17, R17, UR7, RZ, P1, !PT ;  /* 0x0000000711117c10 */ /* 0x000fe40008ffe4ff */
[----:B------:R-:W-:Y:S02]  /*c250*/  PRMT R4, RZ, 0x7610, R4 ;  /* 0x00007610ff047816 */ /* 0x000fe40000000004 */
[----:B0-----:R-:W-:Y:S02]  /*c260*/  SEL R3, RZ, 0x1, !P0 ;  /* 0x00000001ff037807 */ /* 0x001fe40004000000 */
[----:B------:R-:W-:-:S02]  /*c270*/  ISETP.GE.U32.AND P0, PT, R16, UR8, PT ;  /* 0x0000000810007c0c */ /* 0x000fc4000bf06070 */
[----:B------:R-:W-:Y:S01]  /*c280*/  LOP3.LUT R0, R0, R3, RZ, 0x3c, !PT ;  /* 0x0000000300007212 */ /* 0x000fe200078e3cff */
[----:B------:R-:W-:Y:S01]  /*c290*/  IMAD R3, R5, -0x3, R6 ;  /* 0xfffffffd05037824 */ /* 0x000fe200078e0206 */
[----:B------:R-:W-:Y:S01]  /*c2a0*/  ISETP.GE.U32.AND.EX P0, PT, R17, UR9, PT, P0 ;  /* 0x0000000911007c0c */ /* 0x000fe2000bf06100 */
[----:B------:R-:W-:Y:S01]  /*c2b0*/  IMAD.MOV.U32 R6, RZ, RZ, -0x1 ;  /* 0xffffffffff067424 */ /* 0x000fe200078e00ff */
[----:B------:R-:W-:-:S11]  /*c2c0*/  @P2 LOP3.LUT R0, R0, 0x1, R5, 0x78, !PT ;  /* 0x0000000100002812 */ /* 0x000fd600078e7805 */
[----:B------:R-:W-:Y:S05]  /*c2d0*/  @P0 BRA `(.L_x_302) ;  /* 0x0000000400500947 */ /* 0x000fea0003800000 */
[----:B------:R-:W0:Y:S01]  /*c2e0*/  S2R R15, SR_CTAID.X ;  /* 0x00000000000f7919 */ /* 0x000e220000002500 */
[----:B------:R-:W-:Y:S01]  /*c2f0*/  ULDC.64 UR8, c[0x0][0x628] ;  /* 0x00018a0000087ab9 */ /* 0x000fe20000000a00 */
[----:B------:R-:W1:Y:S01]  /*c300*/  LDC R20, c[0x0][0x144] ;  /* 0x00005100ff147b82 */ /* 0x000e620000000800 */
[----:B------:R-:W-:Y:S01]  /*c310*/  ISETP.NE.U32.AND P0, PT, RZ, UR8, PT ;  /* 0x00000008ff007c0c */ /* 0x000fe2000bf05070 */
[----:B------:R-:W2:Y:S01]  /*c320*/  S2R R13, SR_CTAID.Y ;  /* 0x00000000000d7919 */ /* 0x000ea20000002600 */
[----:B------:R-:W-:Y:S01]  /*c330*/  ULDC UR11, c[0x0][0x630] ;  /* 0x00018c00000b7ab9 */ /* 0x000fe20000000800 */
[----:B------:R-:W-:Y:S01]  /*c340*/  ULDC UR12, c[0x0][0x150] ;  /* 0x00005400000c7ab9 */ /* 0x000fe20000000800 */
[----:B------:R-:W-:Y:S01]  /*c350*/  ISETP.NE.AND.EX P0, PT, RZ, UR9, PT, P0 ;  /* 0x00000009ff007c0c */ /* 0x000fe2000bf05300 */
[----:B------:R-:W-:Y:S02]  /*c360*/  IMAD.MOV.U32 R4, RZ, RZ, R16 ;  /* 0x000000ffff047224 */ /* 0x000fe400078e0010 */
[----:B------:R-:W-:Y:S01]  /*c370*/  IMAD.MOV.U32 R5, RZ, RZ, R17 ;  /* 0x000000ffff057224 */ /* 0x000fe200078e0011 */
[----:B0-----:R-:W-:-:S09]  /*c380*/  I2FP.F32.U32 R22, R15 ;  /* 0x0000000f00167245 */ /* 0x001fd20000201000 */
[----:B------:R-:W-:Y:S05]  /*c390*/  @!P0 BRA `(.L_x_303) ;  /* 0x0000000000288947 */ /* 0x000fea0003800000 */
[----:B------:R-:W-:Y:S02]  /*c3a0*/  ULDC UR10, c[0x0][0x634] ;  /* 0x00018d00000a7ab9 */ /* 0x000fe40000000800 */
[----:B------:R-:W-:-:S05]  /*c3b0*/  IADD3 R5, P0, R16, UR10, RZ ;  /* 0x0000000a10057c10 */ /* 0x000fca000ff1e0ff */
[----:B------:R-:W-:-:S04]  /*c3c0*/  IMAD.X R21, RZ, RZ, R17, P0 ;  /* 0x000000ffff157224 */ /* 0x000fc800000e0611 */
[----:B------:R-:W-:-:S04]  /*c3d0*/  IMAD.WIDE.U32 R6, R21, UR8, RZ ;  /* 0x0000000815067c25 */ /* 0x000fc8000f8e00ff */
[----:B------:R-:W-:-:S04]  /*c3e0*/  IMAD.WIDE.U32 R6, P0, R5, UR9, R6 ;  /* 0x0000000905067c25 */ /* 0x000fc8000f800006 */
[----:B------:R-:W-:-:S04]  /*c3f0*/  IMAD.WIDE.U32 R4, R5, UR8, RZ ;  /* 0x0000000805047c25 */ /* 0x000fc8000f8e00ff */
[----:B------:R-:W-:Y:S01]  /*c400*/  IMAD.MOV.U32 R4, RZ, RZ, R7 ;  /* 0x000000ffff047224 */ /* 0x000fe200078e0007 */
[----:B------:R-:W-:Y:S01]  /*c410*/  IADD3 RZ, P1, R5, R6, RZ ;  /* 0x0000000605ff7210 */ /* 0x000fe20007f3e0ff */
[----:B------:R-:W-:-:S04]  /*c420*/  IMAD.X R5, RZ, RZ, RZ, P0 ;  /* 0x000000ffff057224 */ /* 0x000fc800000e06ff */
[----:B------:R-:W-:-:S08]  /*c430*/  IMAD.WIDE.U32.X R4, R21, UR9, R4, P1 ;  /* 0x0000000915047c25 */ /* 0x000fd000088e0404 */
.L_x_303:
[----:B------:R-:W-:Y:S01]  /*c440*/  FMUL R22, R22, UR12 ;  /* 0x0000000c16167c20 */ /* 0x000fe20008400000 */
[--C-:B------:R-:W-:Y:S01]  /*c450*/  SHF.R.U64 R14, R4, UR11, R5.reuse ;  /* 0x0000000b040e7c19 */ /* 0x100fe20008001205 */
[----:B------:R-:W-:Y:S01]  /*c460*/  ULDC.64 UR8, c[0x0][0x620] ;  /* 0x0001880000087ab9 */ /* 0x000fe20000000a00 */
[----:B------:R-:W-:Y:S01]  /*c470*/  SHF.R.U32.HI R4, RZ, UR11, R5 ;  /* 0x0000000bff047c19 */ /* 0x000fe20008011605 */
[----:B------:R-:W-:Y:S01]  /*c480*/  ULDC.64 UR10, c[0x0][0x640] ;  /* 0x00019000000a7ab9 */ /* 0x000fe20000000a00 */
[----:B------:R-:W-:Y:S01]  /*c490*/  IADD3 R5, P0, RZ, -R14, RZ ;  /* 0x8000000eff057210 */ /* 0x000fe20007f1e0ff */
[----:B------:R-:W0:Y:S04]  /*c4a0*/  F2I.U32.TRUNC.NTZ R22, R22 ;  /* 0x0000001600167305 */ /* 0x000e28000020f000 */
[----:B------:R-:W-:Y:S01]  /*c4b0*/  IMAD.X R4, RZ, RZ, ~R4, P0 ;  /* 0x000000ffff047224 */ /* 0x000fe200000e0e04 */
[----:B------:R-:W-:-:S03]  /*c4c0*/  ISETP.NE.U32.AND P0, PT, RZ, UR10, PT ;  /* 0x0000000aff007c0c */ /* 0x000fc6000bf05070 */
[----:B------:R-:W-:Y:S01]  /*c4d0*/  IMAD R4, R4, UR8, RZ ;  /* 0x0000000804047c24 */ /* 0x000fe2000f8e02ff */
[----:B------:R-:W-:-:S03]  /*c4e0*/  ISETP.NE.AND.EX P0, PT, RZ, UR11, PT, P0 ;  /* 0x0000000bff007c0c */ /* 0x000fc6000bf05300 */
[C---:B------:R-:W-:Y:S01]  /*c4f0*/  IMAD R7, R5.reuse, UR9, R4 ;  /* 0x0000000905077c24 */ /* 0x040fe2000f8e0204 */
[----:B------:R-:W-:Y:S01]  /*c500*/  ULDC UR9, c[0x0][0x154] ;  /* 0x0000550000097ab9 */ /* 0x000fe20000000800 */
[----:B------:R-:W-:Y:S01]  /*c510*/  IMAD.WIDE.U32 R4, R5, UR8, R16 ;  /* 0x0000000805047c25 */ /* 0x000fe2000f8e0010 */
[----:B0-----:R-:W-:Y:S01]  /*c520*/  IADD3 R6, -R22, RZ, RZ ;  /* 0x000000ff16067210 */ /* 0x001fe20007ffe1ff */
[----:B------:R-:W-:Y:S02]  /*c530*/  ULDC UR8, c[0x0][0x618] ;  /* 0x0001860000087ab9 */ /* 0x000fe40000000800 */
[----:B------:R-:W-:Y:S02]  /*c540*/  IMAD.IADD R5, R5, 0x1, R7 ;  /* 0x0000000105057824 */ /* 0x000fe400078e0207 */
[----:B-1----:R-:W-:Y:S01]  /*c550*/  IMAD R15, R20, R6, R15 ;  /* 0x00000006140f7224 */ /* 0x002fe200078e020f */
[----:B--2---:R-:W-:Y:S01]  /*c560*/  I2FP.F32.U32 R6, R13 ;  /* 0x0000000d00067245 */ /* 0x004fe20000201000 */
[----:B------:R-:W0:Y:S01]  /*c570*/  LDC R20, c[0x0][0x148] ;  /* 0x00005200ff147b82 */ /* 0x000e220000000800 */
[----:B------:R-:W-:-:S02]  /*c580*/  SHF.R.U64 R21, R4, UR8, R5 ;  /* 0x0000000804157c19 */ /* 0x000fc40008001205 */
[----:B------:R-:W-:Y:S01]  /*c590*/  SHF.R.U32.HI R4, RZ, UR8, R5 ;  /* 0x00000008ff047c19 */ /* 0x000fe20008011605 */
[----:B------:R-:W-:Y:S01]  /*c5a0*/  FMUL R6, R6, UR9 ;  /* 0x0000000906067c20 */ /* 0x000fe20008400000 */
[----:B------:R-:W-:Y:S02]  /*c5b0*/  ULDC UR8, c[0x0][0x608] ;  /* 0x0001820000087ab9 */ /* 0x000fe40000000800 */
[--C-:B------:R-:W-:Y:S01]  /*c5c0*/  SHF.R.U64 R23, R21, UR8, R4.reuse ;  /* 0x0000000815177c19 */ /* 0x100fe20008001204 */
[----:B------:R1:W2:Y:S01]  /*c5d0*/  F2I.U32.TRUNC.NTZ R24, R6 ;  /* 0x0000000600187305 */ /* 0x0002a2000020f000 */
[----:B------:R-:W-:Y:S01]  /*c5e0*/  SHF.R.U32.HI R4, RZ, UR8, R4 ;  /* 0x00000008ff047c19 */ /* 0x000fe20008011604 */
[----:B------:R-:W-:-:S03]  /*c5f0*/  ULDC UR8, c[0x0][0x658] ;  /* 0x0001960000087ab9 */ /* 0x000fc60000000800 */
[--C-:B------:R-:W-:Y:S02]  /*c600*/  SHF.R.U64 R22, R23, UR8, R4.reuse ;  /* 0x0000000817167c19 */ /* 0x100fe40008001204 */
[----:B------:R-:W-:-:S03]  /*c610*/  SHF.R.U32.HI R25, RZ, UR8, R4 ;  /* 0x00000008ff197c19 */ /* 0x000fc60008011604 */
[----:B------:R-:W-:Y:S02]  /*c620*/  IMAD.MOV.U32 R4, RZ, RZ, R22 ;  /* 0x000000ffff047224 */ /* 0x000fe400078e0016 */
[----:B------:R-:W-:Y:S01]  /*c630*/  IMAD.MOV.U32 R5, RZ, RZ, R25 ;  /* 0x000000ffff057224 */ /* 0x000fe200078e0019 */
[----:B-1----:R-:W-:Y:S06]  /*c640*/  @!P0 BRA `(.L_x_304) ;  /* 0x0000000000288947 */ /* 0x002fec0003800000 */
        /* <DEDUP_REMOVED lines=10> */
.L_x_304:
[----:B------:R-:W-:Y:S01]  /*c6f0*/  ISETP.NE.AND P0, PT, R2, 0x1, PT ;  /* 0x000000010200780c */ /* 0x000fe20003f05270 */
[----:B------:R-:W-:Y:S01]  /*c700*/  ULDC UR8, c[0x0][0x648] ;  /* 0x0001920000087ab9 */ /* 0x000fe20000000800 */
[----:B------:R-:W-:Y:S01]  /*c710*/  LOP3.LUT R23, R23, UR6, RZ, 0xc0, !PT ;  /* 0x0000000617177c12 */ /* 0x000fe2000f8ec0ff */
[----:B--2---:R-:W-:Y:S01]  /*c720*/  IMAD.MOV R24, RZ, RZ, -R24 ;  /* 0x000000ffff187224 */ /* 0x004fe200078e0a18 */
[----:B------:R-:W-:Y:S01]  /*c730*/  SHF.R.U64 R4, R4, UR8, R5 ;  /* 0x0000000804047c19 */ /* 0x000fe20008001205 */
[----:B------:R-:W-:Y:S01]  /*c740*/  ULDC UR8, c[0x0][0x638] ;  /* 0x00018e0000087ab9 */ /* 0x000fe20000000800 */
[----:B------:R-:W-:Y:S01]  /*c750*/  LOP3.LUT R21, R21, UR4, RZ, 0xc0, !PT ;  /* 0x0000000415157c12 */ /* 0x000fe2000f8ec0ff */
[----:B------:R-:W-:Y:S01]  /*c760*/  ULDC UR9, c[0x0][0x610] ;  /* 0x0001840000097ab9 */ /* 0x000fe20000000800 */
[----:B------:R-:W-:Y:S01]  /*c770*/  MOV R6, R14 ;  /* 0x0000000e00067202 */ /* 0x000fe20000000f00 */
[----:B------:R-:W-:Y:S02]  /*c780*/  IMAD.MOV R5, RZ, RZ, -R4 ;  /* 0x000000ffff057224 */ /* 0x000fe400078e0a04 */
[----:B------:R-:W-:-:S02]  /*c790*/  IMAD R4, R4, UR5, R23 ;  /* 0x0000000504047c24 */ /* 0x000fc4000f8e0217 */
[----:B0-----:R-:W-:Y:S02]  /*c7a0*/  @P0 IMAD R15, R20, R24, R13 ;  /* 0x00000018140f0224 */ /* 0x001fe400078e020d */
[----:B------:R-:W-:Y:S01]  /*c7b0*/  IMAD R22, R5, UR8, R22 ;  /* 0x0000000805167c24 */ /* 0x000fe2000f8e0216 */
[----:B------:R-:W-:Y:S01]  /*c7c0*/  ULDC UR8, c[0x0][0x600] ;  /* 0x0001800000087ab9 */ /* 0x000fe20000000800 */
[----:B------:R-:W-:Y:S02]  /*c7d0*/  IMAD R15, R4, UR9, R15 ;  /* 0x00000009040f7c24 */ /* 0x000fe4000f8e020f */
[----:B------:R-:W-:Y:S02]  /*c7e0*/  IMAD R22, R22, UR8, R21 ;  /* 0x0000000816167c24 */ /* 0x000fe4000f8e0215 */
[----:B------:R-:W-:-:S03]  /*c7f0*/  IMAD.MOV.U32 R4, RZ, RZ, 0x1 ;  /* 0x00000001ff047424 */ /* 0x000fc600078e00ff */
[----:B------:R-:W-:Y:S02]  /*c800*/  SEL R13, R22, R15, !P0 ;  /* 0x0000000f160d7207 */ /* 0x000fe40004000000 */
[----:B------:R-:W-:-:S07]  /*c810*/  SEL R20, R15, R22, !P0 ;  /* 0x000000160f147207 */ /* 0x000fce0004000000 */
.L_x_302:
[----:B------:R-:W-:Y:S05]  /*c820*/  BSYNC B1 ;  /* 0x0000000000017941 */ /* 0x000fea0003800000 */
.L_x_301:
[----:B------:R-:W-:-:S13]  /*c830*/  LOP3.LUT P0, RZ, R4, 0xff, RZ, 0xc0, !PT ;  /* 0x000000ff04ff7812 */ /* 0x000fda000780c0ff */
[----:B------:R-:W-:Y:S05]  /*c840*/  @P0 BRA `(.L_x_305) ;  /* 0xfffffff400080947 */ /* 0x000fea000383ffff */
[----:B------:R-:W-:Y:S05]  /*c850*/  BSYNC B0 ;  /* 0x0000000000007941 */ /* 0x000fea0003800000 */
.L_x_294:
[----:B------:R-:W-:-:S03]  /*c860*/  UMOV UR8, 0xffffffff ;  /* 0xffffffff00087882 */ /* 0x000fc60000000000 */
[----:B------:R-:W-:Y:S05]  /*c870*/  BRA.DIV UR8, `(.L_x_306) ;  /* 0x0000000208f07947 */ /* 0x000fea000b800000 */
[----:B------:R-:W-:-:S13]  /*c880*/  ELECT P6, URZ, PT ;  /* 0x00000000003f782f */ /* 0x000fda00038c0000 */
.L_x_319:
[----:B------:R-:W-:Y:S04]  /*c890*/  BSSY B0, `(.L_x_307) ;  /* 0x0000022000007945 */ /* 0x000fe80003800000 */
[----:B------:R-:W-:Y:S05]  /*c8a0*/  @!P6 BRA `(.L_x_308) ;  /* 0x000000000080e947 */ /* 0x000fea0003800000 */
[----:B------:R-:W-:-:S04]  /*c8b0*/  LOP3.LUT R19, R19, 0x2, RZ, 0xfc, !PT ;  /* 0x0000000213137812 */ /* 0x000fc800078efcff */
[----:B------:R-:W-:-:S13]  /*c8c0*/  ISETP.NE.AND P0, PT, R19, 0x3, PT ;  /* 0x000000031300780c */ /* 0x000fda0003f05270 */
[----:B------:R-:W-:Y:S05]  /*c8d0*/  @!P0 BRA `(.L_x_309) ;  /* 0x0000000000048947 */ /* 0x000fea0003800000 */
[----:B------:R-:W-:Y:S01]  /*c8e0*/  BPT.TRAP 0x1 ;  /* 0x000000040000795c */ /* 0x000fe20000300000 */
.L_x_309:
[----:B------:R-:W0:Y:S01]  /*c8f0*/  S2R R5, SR_CgaCtaId ;  /* 0x0000000000057919 */ /* 0x000e220000008800 */
[----:B------:R-:W-:Y:S02]  /*c900*/  MOV R2, 0x400 ;  /* 0x0000040000027802 */ /* 0x000fe40000000f00 */
[----:B------:R-:W-:Y:S02]  /*c910*/  SHF.L.U32 R4, R0, 0x1f, RZ ;  /* 0x0000001f00047819 */ /* 0x000fe400000006ff */
[----:B0-----:R-:W-:-:S05]  /*c920*/  LEA R2, R5, R2, 0x18 ;  /* 0x0000000205027211 */ /* 0x001fca00078ec0ff */
[----:B------:R-:W-:-:S04]  /*c930*/  VIADD R2, R2, 0x18 ;  /* 0x0000001802027836 */ /* 0x000fc80000000000 */
[C---:B------:R-:W-:Y:S02]  /*c940*/  IMAD R7, R3.reuse, 0x8, R2 ;  /* 0x0000000803077824 */ /* 0x040fe400078e0202 */
[----:B------:R-:W-:Y:S02]  /*c950*/  VIADD R3, R3, 0x1 ;  /* 0x0000000103037836 */ /* 0x000fe40000000000 */
[----:B------:R-:W0:Y:S03]  /*c960*/  SYNCS.PHASECHK.TRANS64.TRYWAIT P0, [R7+URZ], R4 ;  /* 0x00000004070075a7 */ /* 0x000e26000800017f */
[----:B------:R-:W-:-:S04]  /*c970*/  ISETP.NE.AND P1, PT, R3, 0x3, PT ;  /* 0x000000030300780c */ /* 0x000fc80003f25270 */
[----:B------:R-:W-:Y:S02]  /*c980*/  SEL R5, RZ, 0x1, P1 ;  /* 0x00000001ff057807 */ /* 0x000fe40000800000 */
[----:B------:R-:W-:Y:S02]  /*c990*/  SEL R3, R3, RZ, P1 ;  /* 0x000000ff03037207 */ /* 0x000fe40000800000 */
[----:B------:R-:W-:-:S03]  /*c9a0*/  LOP3.LUT R9, R0, R5, RZ, 0x3c, !PT ;  /* 0x0000000500097212 */ /* 0x000fc600078e3cff */
[----:B------:R-:W-:Y:S01]  /*c9b0*/  IMAD R6, R3, 0x8, R2 ;  /* 0x0000000803067824 */ /* 0x000fe200078e0202 */
[----:B------:R-:W-:Y:S01]  /*c9c0*/  SHF.L.U32 R5, R9, 0x1f, RZ ;  /* 0x0000001f09057819 */ /* 0x000fe200000006ff */
[----:B0-----:R-:W-:Y:S06]  /*c9d0*/  @!P0 BRA `(.L_x_310) ;  /* 0x0000000000b88947 */ /* 0x001fec0003800000 */
.L_x_320:
[----:B------:R-:W1:Y:S01]  /*c9e0*/  SYNCS.PHASECHK.TRANS64.TRYWAIT P0, [R6+URZ], R5 ;  /* 0x00000005060075a7 */ /* 0x000e62000800017f */
[----:B------:R-:W-:-:S05]  /*c9f0*/  VIADD R0, R3, 0x1 ;  /* 0x0000000103007836 */ /* 0x000fca0000000000 */
[----:B------:R-:W-:-:S04]  /*ca00*/  ISETP.NE.AND P1, PT, R0, 0x3, PT ;  /* 0x000000030000780c */ /* 0x000fc80003f25270 */
[----:B0-----:R-:W-:Y:S02]  /*ca10*/  SEL R4, RZ, 0x1, P1 ;  /* 0x00000001ff047807 */ /* 0x001fe40000800000 */
[----:B------:R-:W-:Y:S02]  /*ca20*/  SEL R3, R0, RZ, P1 ;  /* 0x000000ff00037207 */ /* 0x000fe40000800000 */
[----:B------:R-:W-:Y:S01]  /*ca30*/  LOP3.LUT R0, R9, R4, RZ, 0x3c, !PT ;  /* 0x0000000409007212 */ /* 0x000fe200078e3cff */
[----:B-1----:R-:W-:Y:S06]  /*ca40*/  @!P0 BRA `(.L_x_311) ;  /* 0x0000000000b08947 */ /* 0x002fec0003800000 */
.L_x_321:
[----:B------:R-:W-:Y:S01]  /*ca50*/  IMAD R3, R3, 0x8, R2 ;  /* 0x0000000803037824 */ /* 0x000fe200078e0202 */
[----:B------:R-:W-:-:S07]  /*ca60*/  SHF.L.U32 R0, R0, 0x1f, RZ ;  /* 0x0000001f00007819 */ /* 0x000fce00000006ff */
.L_x_312:
[----:B-1----:R1:W2:Y:S02]  /*ca70*/  SYNCS.PHASECHK.TRANS64.TRYWAIT P0, [R3+URZ], R0 ;  /* 0x00000000030075a7 */ /* 0x0022a4000800017f */
[----:B--2---:R-:W-:Y:S05]  /*ca80*/  @!P0 NANOSLEEP.SYNCS 0x989680 ;  /* 0x009896800000895d */ /* 0x004fea0003900000 */
[----:B------:R-:W2:Y:S02]  /*ca90*/  @!P0 SYNCS.PHASECHK.TRANS64 P0, [R3+URZ], R0 ;  /* 0x00000000030085a7 */ /* 0x000ea4000800007f */
[----:B--2---:R-:W-:Y:S05]  /*caa0*/  @!P0 BRA `(.L_x_312) ;  /* 0xfffffffc00f08947 */ /* 0x004fea000383ffff */
.L_x_308:
[----:B------:R-:W-:Y:S05]  /*cab0*/  BSYNC B0 ;  /* 0x0000000000007941 */ /* 0x000fea0003800000 */
.L_x_307:
[----:B------:R-:W-:Y:S05]  /*cac0*/  EXIT ;  /* 0x000000000000794d */ /* 0x000fea0003800000 */
.L_x_21:
[----:B---3--:R3:W4:Y:S02]  /*cad0*/  SYNCS.PHASECHK.TRANS64.TRYWAIT P1, [R3+URZ], R0 ;  /* 0x00000000030075a7 */ /* 0x008724000802017f */
[----:B----4-:R-:W-:Y:S05]  /*cae0*/  @!P1 NANOSLEEP.SYNCS 0x989680 ;  /* 0x009896800000995d */ /* 0x010fea0003900000 */
[----:B------:R-:W4:Y:S02]  /*caf0*/  @!P1 SYNCS.PHASECHK.TRANS64 P1, [R3+URZ], R0 ;  /* 0x00000000030095a7 */ /* 0x000f24000802007f */
[----:B----4-:R-:W-:Y:S05]  /*cb00*/  @!P1 BRA `(.L_x_21) ;  /* 0xfffffffc00f09947 */ /* 0x010fea000383ffff */
[----:B------:R-:W-:Y:S05]  /*cb10*/  BRA `(.L_x_20) ;  /* 0xffffff48005c7947 */ /* 0x000fea000383ffff */
.L_x_26:
[----:B-1----:R1:W2:Y:S02]  /*cb20*/  SYNCS.PHASECHK.TRANS64.TRYWAIT P1, [R5+URZ], R4 ;  /* 0x00000004050075a7 */ /* 0x0022a4000802017f */
[----:B--2---:R-:W-:Y:S05]  /*cb30*/  @!P1 NANOSLEEP.SYNCS 0x989680 ;  /* 0x009896800000995d */ /* 0x004fea0003900000 */
[----:B------:R-:W2:Y:S02]  /*cb40*/  @!P1 SYNCS.PHASECHK.TRANS64 P1, [R5+URZ], R4 ;  /* 0x00000004050095a7 */ /* 0x000ea4000802007f */
[----:B--2---:R-:W-:Y:S05]  /*cb50*/  @!P1 BRA `(.L_x_26) ;  /* 0xfffffffc00f09947 */ /* 0x004fea000383ffff */
[----:B------:R-:W-:Y:S05]  /*cb60*/  BRA `(.L_x_25) ;  /* 0xffffff5000607947 */ /* 0x000fea000383ffff */
.L_x_295:
[----:B------:R-:W-:Y:S01]  /*cb70*/  BSSY B1, `(.L_x_313) ;  /* 0x0000006000017945 */ /* 0x000fe20003800000 */
[----:B------:R-:W-:-:S07]  /*cb80*/  IMAD.MOV.U32 R15, RZ, RZ, -0x1 ;  /* 0xffffffffff0f7424 */ /* 0x000fce00078e00ff */
[----:B------:R-:W-:Y:S05]  /*cb90*/  WARPSYNC.COLLECTIVE R15, `(.L_x_314) ;  /* 0x000000000f0c7348 */ /* 0x000fea0003c00000 */
[----:B------:R-:W-:Y:S02]  /*cba0*/  ELECT P6, UR62, PT ;  /* 0x00000000003e782f */ /* 0x000fe400038c0000 */
[----:B------:R-:W-:Y:S01]  /*cbb0*/  MOV R14, UR62 ;  /* 0x0000003e000e7c02 */ /* 0x000fe20008000f00 */
[----:B------:R-:W-:Y:S10]  /*cbc0*/  ENDCOLLECTIVE ;  /* 0x000000000000791b */ /* 0x000ff40003800000 */
.L_x_314:
[----:B------:R-:W-:Y:S05]  /*cbd0*/  BSYNC B1 ;  /* 0x0000000000017941 */ /* 0x000fea0003800000 */
.L_x_313:
[----:B------:R-:W-:Y:S05]  /*cbe0*/  BRA `(.L_x_315) ;  /* 0xfffffff0002c7947 */ /* 0x000fea000383ffff */
.L_x_298:
[----:B-1----:R1:W2:Y:S02]  /*cbf0*/  SYNCS.PHASECHK.TRANS64.TRYWAIT P0, [R22+URZ+0x18], R13 ;  /* 0x0000180d160075a7 */ /* 0x0022a4000800017f */
[----:B--2---:R-:W-:Y:S05]  /*cc00*/  @!P0 NANOSLEEP.SYNCS 0x989680 ;  /* 0x009896800000895d */ /* 0x004fea0003900000 */
[----:B------:R-:W2:Y:S02]  /*cc10*/  @!P0 SYNCS.PHASECHK.TRANS64 P0, [R22+URZ+0x18], R13 ;  /* 0x0000180d160085a7 */ /* 0x000ea4000800007f */
[----:B--2---:R-:W-:Y:S05]  /*cc20*/  @!P0 BRA `(.L_x_298) ;  /* 0xfffffffc00f08947 */ /* 0x004fea000383ffff */
[----:B------:R-:W-:Y:S05]  /*cc30*/  BRA `(.L_x_316) ;  /* 0xfffffff0006c7947 */ /* 0x000fea000383ffff */
.L_x_306:
[----:B------:R-:W-:Y:S01]  /*cc40*/  BSSY B0, `(.L_x_317) ;  /* 0x0000006000007945 */ /* 0x000fe20003800000 */
[----:B------:R-:W-:-:S07]  /*cc50*/  IMAD.MOV.U32 R15, RZ, RZ, -0x1 ;  /* 0xffffffffff0f7424 */ /* 0x000fce00078e00ff */
[----:B------:R-:W-:Y:S05]  /*cc60*/  WARPSYNC.COLLECTIVE R15, `(.L_x_318) ;  /* 0x000000000f0c7348 */ /* 0x000fea0003c00000 */
[----:B------:R-:W-:Y:S02]  /*cc70*/  ELECT P6, UR62, PT ;  /* 0x00000000003e782f */ /* 0x000fe400038c0000 */
[----:B------:R-:W-:Y:S01]  /*cc80*/  MOV R14, UR62 ;  /* 0x0000003e000e7c02 */ /* 0x000fe20008000f00 */
[----:B------:R-:W-:Y:S10]  /*cc90*/  ENDCOLLECTIVE ;  /* 0x000000000000791b */ /* 0x000ff40003800000 */
.L_x_318:
[----:B------:R-:W-:Y:S05]  /*cca0*/  BSYNC B0 ;  /* 0x0000000000007941 */ /* 0x000fea0003800000 */
.L_x_317:
[----:B------:R-:W-:Y:S05]  /*ccb0*/  BRA `(.L_x_319) ;  /* 0xfffffff800f47947 */ /* 0x000fea000383ffff */
.L_x_310:
[----:B0-----:R0:W1:Y:S02]  /*ccc0*/  SYNCS.PHASECHK.TRANS64.TRYWAIT P0, [R7+URZ], R4 ;  /* 0x00000004070075a7 */ /* 0x001064000800017f */
[----:B-1----:R-:W-:Y:S05]  /*ccd0*/  @!P0 NANOSLEEP.SYNCS 0x989680 ;  /* 0x009896800000895d */ /* 0x002fea0003900000 */
[----:B------:R-:W1:Y:S02]  /*cce0*/  @!P0 SYNCS.PHASECHK.TRANS64 P0, [R7+URZ], R4 ;  /* 0x00000004070085a7 */ /* 0x000e64000800007f */
[----:B-1----:R-:W-:Y:S05]  /*ccf0*/  @!P0 BRA `(.L_x_310) ;  /* 0xfffffffc00f08947 */ /* 0x002fea000383ffff */
[----:B------:R-:W-:Y:S05]  /*cd00*/  BRA `(.L_x_320) ;  /* 0xfffffffc00347947 */ /* 0x000fea000383ffff */
.L_x_311:
[----:B0-----:R0:W1:Y:S02]  /*cd10*/  SYNCS.PHASECHK.TRANS64.TRYWAIT P0, [R6+URZ], R5 ;  /* 0x00000005060075a7 */ /* 0x001064000800017f */
[----:B-1----:R-:W-:Y:S05]  /*cd20*/  @!P0 NANOSLEEP.SYNCS 0x989680 ;  /* 0x009896800000895d */ /* 0x002fea0003900000 */
[----:B------:R-:W1:Y:S02]  /*cd30*/  @!P0 SYNCS.PHASECHK.TRANS64 P0, [R6+URZ], R5 ;  /* 0x00000005060085a7 */ /* 0x000e64000800007f */
[----:B-1----:R-:W-:Y:S05]  /*cd40*/  @!P0 BRA `(.L_x_311) ;  /* 0xfffffffc00f08947 */ /* 0x002fea000383ffff */
[----:B------:R-:W-:Y:S05]  /*cd50*/  BRA `(.L_x_321) ;  /* 0xfffffffc003c7947 */ /* 0x000fea000383ffff */
.L_x_322:
[----:B------:R-:W-:-:S00]  /*cd60*/  BRA `(.L_x_322) ;  /* 0xfffffffc00fc7947 */ /* 0x000fc0000383ffff */
[----:B------:R-:W-:-:S00]  /*cd70*/  NOP ;  /* 0x0000000000007918 */ /* 0x000fc00000000000 */
        /* <DEDUP_REMOVED lines=8> */
.L_x_323:


//--------------------- .nv.global.init           --------------------------
	.section	.nv.global.init,"aw",@progbits
.nv.global.init:
	.type		$str$22,@object
	.size		$str$22,($str$23 - $str$22)
$str$22:
        /*0000*/ 	.byte	0x6b, 0x5f, 0x74, 0x69, 0x6c, 0x65, 0x5f, 0x63, 0x6f, 0x75, 0x6e, 0x74, 0x20, 0x3e, 0x3d, 0x20
        /*0010*/ 	.byte	0x31, 0x00
	.type		$str$23,@object
	.size		$str$23,(__unnamed_1 - $str$23)
$str$23:
        /*0012*/ 	.byte	0x2f, 0x74, 0x6d, 0x70, 0x2f, 0x63, 0x75, 0x74, 0x6c, 0x61, 0x73, 0x73, 0x5f, 0x73, 0x77, 0x65
        /*0022*/ 	.byte	0x65, 0x70, 0x5f, 0x73, 0x72, 0x63, 0x2f, 0x69, 0x6e, 0x63, 0x6c, 0x75, 0x64, 0x65, 0x2f, 0x63
        /*0032*/ 	.byte	0x75, 0x74, 0x6c, 0x61, 0x73, 0x73, 0x2f, 0x67, 0x65, 0x6d, 0x6d, 0x2f, 0x63, 0x6f, 0x6c, 0x6c
        /*0042*/ 	.byte	0x65, 0x63, 0x74, 0x69, 0x76, 0x65, 0x2f, 0x73, 0x6d, 0x39, 0x30, 0x5f, 0x6d, 0x6d, 0x61, 0x5f
        /*0052*/ 	.byte	0x74, 0x6d, 0x61, 0x5f, 0x67, 0x6d, 0x6d, 0x61, 0x5f, 0x73, 0x73, 0x5f, 0x77, 0x61, 0x72, 0x70
        /*0062*/ 	.byte	0x73, 0x70, 0x65, 0x63, 0x69, 0x61, 0x6c, 0x69, 0x7a, 0x65, 0x64, 0x2e, 0x68, 0x70, 0x70, 0x00
	.type		__unnamed_1,@object
	.size		__unnamed_1,(.L_0 - __unnamed_1)
__unnamed_1:
        /*0072*/ 	.byte	0x76, 0x6f, 0x69, 0x64, 0x20, 0x63, 0x75, 0x74, 0x6c, 0x61, 0x73, 0x73, 0x3a, 0x3a, 0x67, 0x65
        /* <DEDUP_REMOVED lines=181> */
        /*0bd2*/ 	.byte	0x5d, 0x00
.L_0:


//--------------------- .nv.shared._ZN7cutlass13device_kernelINS_4gemm6kernel13GemmUniversalIN4cute5tupleIJiiiiEEENS1_10collective13CollectiveMmaINS1_34MainloopSm90TmaGmmaWarpSpecializedILi3ENS5_IJNS4_1CILi1EEENSA_ILi2EEESB_EEENS1_35KernelTmaWarpSpecializedCooperativeEEENS5_IJNSA_ILi256EEENSA_ILi128EEESH_EEENS_10bfloat16_tENS5_IJlSB_lEEESJ_SK_NS4_8TiledMMAINS4_8MMA_AtomIJNS4_4SM904GMMA28MMA_64x128x16_F32BF16BF16_SSILNSO_5MajorE0ELSQ_0ELNSO_7ScaleInE1ELSR_1EEEEEENS4_6LayoutINS5_IJSC_SB_SB_EEENS5_IJSB_NSA_ILi0EEESW_EEEEENS5_IJNS4_10UnderscoreESZ_SZ_EEEEENS4_23SM90_TMA_LOAD_MULTICASTENS4_14ComposedLayoutINS4_7SwizzleILi3ELi4ELi3EEENS4_18smem_ptr_flag_bitsILi16EEENSU_INS5_IJNSA_ILi8EEENSA_ILi64EEEEEENS5_IJS19_SB_EEEEEEEvNS4_8identityENS4_13SM90_TMA_LOADES1D_vS1E_EENS_8epilogue10collective6detail29Sm90TmaWarpSpecializedAdapterINS1I_15DefaultEpilogueISJ_SK_SK_NS1H_6thread17LinearCombinationISJ_Li1EffLNS1M_9ScaleType4KindE0ELNS_15FloatRoundStyleE2ESJ_EENS1_15EpilogueDefaultEEEEEvvEEEEvNT_6ParamsE --------------------------
	.section	.nv.shared._ZN7cutlass13device_kernelINS_4gemm6kernel13GemmUniversalIN4cute5tupleIJiiiiEEENS1_10collective13CollectiveMmaINS1_34MainloopSm90TmaGmmaWarpSpecializedILi3ENS5_IJNS4_1CILi1EEENSA_ILi2EEESB_EEENS1_35KernelTmaWarpSpecializedCooperativeEEENS5_IJNSA_ILi256EEENSA_ILi128EEESH_EEENS_10bfloat16_tENS5_IJlSB_lEEESJ_SK_NS4_8TiledMMAINS4_8MMA_AtomIJNS4_4SM904GMMA28MMA_64x128x16_F32BF16BF16_SSILNSO_5MajorE0ELSQ_0ELNSO_7ScaleInE1ELSR_1EEEEEENS4_6LayoutINS5_IJSC_SB_SB_EEENS5_IJSB_NSA_ILi0EEESW_EEEEENS5_IJNS4_10UnderscoreESZ_SZ_EEEEENS4_23SM90_TMA_LOAD_MULTICASTENS4_14ComposedLayoutINS4_7SwizzleILi3ELi4ELi3EEENS4_18smem_ptr_flag_bitsILi16EEENSU_INS5_IJNSA_ILi8EEENSA_ILi64EEEEEENS5_IJS19_SB_EEEEEEEvNS4_8identityENS4_13SM90_TMA_LOADES1D_vS1E_EENS_8epilogue10collective6detail29Sm90TmaWarpSpecializedAdapterINS1I_15DefaultEpilogueISJ_SK_SK_NS1H_6thread17LinearCombinationISJ_Li1EffLNS1M_9ScaleType4KindE0ELNS_15FloatRoundStyleE2ESJ_EENS1_15EpilogueDefaultEEEEEvvEEEEvNT_6ParamsE,"aw",@nobits
	.sectionflags	@""
	.align	16
	.zero		1024


//--------------------- .nv.shared.reserved.0     --------------------------
	.section	.nv.shared.reserved.0,"aw",@nobits
	.weak		__nv_reservedSMEM_offset_0_alias
	.size		__nv_reservedSMEM_offset_0_alias, 0, 0
	.other		__nv_reservedSMEM_offset_0_alias,@"STO_CUDA_RESERVED_SHARED STV_DEFAULT"
__nv_reservedSMEM_offset_0_alias:
	.zero		0


//--------------------- .nv.global                --------------------------
	.section	.nv.global,"aw",@nobits
.nv.global:
	.type		_ZN39_INTERNAL_8eb07b79_4_k_cu_c3e01417_29014cute1_E,@object
	.size		_ZN39_INTERNAL_8eb07b79_4_k_cu_c3e01417_29014cute1_E,(_ZN39_INTERNAL_8eb07b79_4_k_cu_c3e01417_29014cuda3std3__45__cpo6cbeginE - _ZN39_INTERNAL_8eb07b79_4_k_cu_c3e01417_29014cute1_E)
_ZN39_INTERNAL_8eb07b79_4_k_cu_c3e01417_29014cute1_E:
	.zero		1
	.type		_ZN39_INTERNAL_8eb07b79_4_k_cu_c3e01417_29014cuda3std3__45__cpo6cbeginE,@object
	.size		_ZN39_INTERNAL_8eb07b79_4_k_cu_c3e01417_29014cuda3std3__45__cpo6cbeginE,(_ZN39_INTERNAL_8eb07b79_4_k_cu_c3e01417_29014cuda3std3__48in_placeE - _ZN39_INTERNAL_8eb07b79_4_k_cu_c3e01417_29014cuda3std3__45__cpo6cbeginE)
_ZN39_INTERNAL_8eb07b79_4_k_cu_c3e01417_29014cuda3std3__45__cpo6cbeginE:
	.zero		1
	.type		_ZN39_INTERNAL_8eb07b79_4_k_cu_c3e01417_29014cuda3std3__48in_placeE,@object
	.size		_ZN39_INTERNAL_8eb07b79_4_k_cu_c3e01417_29014cuda3std3__48in_placeE,(_ZN39_INTERNAL_8eb07b79_4_k_cu_c3e01417_29014cuda3std6ranges3__45__cpo9iter_moveE - _ZN39_INTERNAL_8eb07b79_4_k_cu_c3e01417_29014cuda3std3__48in_placeE)
_ZN39_INTERNAL_8eb07b79_4_k_cu_c3e01417_29014cuda3std3__48in_placeE:
	.zero		1
	.type		_ZN39_INTERNAL_8eb07b79_4_k_cu_c3e01417_29014cuda3std6ranges3__45__cpo9iter_moveE,@object
	.size		_ZN39_INTERNAL_8eb07b79_4_k_cu_c3e01417_29014cuda3std6ranges3__45__cpo9iter_moveE,(_ZN39_INTERNAL_8eb07b79_4_k_cu_c3e01417_29014cuda3std3__45__cpo5beginE - _ZN39_INTERNAL_8eb07b79_4_k_cu_c3e01417_29014cuda3std6ranges3__45__cpo9iter_moveE)
_ZN39_INTERNAL_8eb07b79_4_k_cu_c3e01417_29014cuda3std6ranges3__45__cpo9iter_moveE:
	.zero		1
	.type		_ZN39_INTERNAL_8eb07b79_4_k_cu_c3e01417_29014cuda3std3__45__cpo5beginE,@object
	.size		_ZN39_INTERNAL_8eb07b79_4_k_cu_c3e01417_29014cuda3std3__45__cpo5beginE,(_ZN39_INTERNAL_8eb07b79_4_k_cu_c3e01417_29014cuda3std3__441_GLOBAL__N__8eb07b79_4_k_cu_c3e01417_29016ignoreE - _ZN39_INTERNAL_8eb07b79_4_k_cu_c3e01417_29014cuda3std3__45__cpo5beginE)
_ZN39_INTERNAL_8eb07b79_4_k_cu_c3e01417_29014cuda3std3__45__cpo5beginE:
	.zero		1
	.type		_ZN39_INTERNAL_8eb07b79_4_k_cu_c3e01417_29014cuda3std3__441_GLOBAL__N__8eb07b79_4_k_cu_c3e01417_29016ignoreE,@object
	.size		_ZN39_INTERNAL_8eb07b79_4_k_cu_c3e01417_29014cuda3std3__441_GLOBAL__N__8eb07b79_4_k_cu_c3e01417_29016ignoreE,(_ZN39_INTERNAL_8eb07b79_4_k_cu_c3e01417_29014cute7productE - _ZN39_INTERNAL_8eb07b79_4_k_cu_c3e01417_29014cuda3std3__441_GLOBAL__N__8eb07b79_4_k_cu_c3e01417_29016ignoreE)
_ZN39_INTERNAL_8eb07b79_4_k_cu_c3e01417_29014cuda3std3__441_GLOBAL__N__8eb07b79_4_k_cu_c3e01417_29016ignoreE:
	.zero		1
	.type		_ZN39_INTERNAL_8eb07b79_4_k_cu_c3e01417_29014cute7productE,@object
	.size		_ZN39_INTERNAL_8eb07b79_4_k_cu_c3e01417_29014cute7productE,(_ZN39_INTERNAL_8eb07b79_4_k_cu_c3e01417_29014cuda3std3__45__cpo3endE - _ZN39_INTERNAL_8eb07b79_4_k_cu_c3e01417_29014cute7productE)
_ZN39_INTERNAL_8eb07b79_4_k_cu_c3e01417_29014cute7productE:
	.zero		1
	.type		_ZN39_INTERNAL_8eb07b79_4_k_cu_c3e01417_29014cuda3std3__45__cpo3endE,@object
	.size		_ZN39_INTERNAL_8eb07b79_4_k_cu_c3e01417_29014cuda3std3__45__cpo3endE,(_ZN39_INTERNAL_8eb07b79_4_k_cu_c3e01417_29014cuda3std3__419piecewise_constructE - _ZN39_INTERNAL_8eb07b79_4_k_cu_c3e01417_29014cuda3std3__45__cpo3endE)
_ZN39_INTERNAL_8eb07b79_4_k_cu_c3e01417_29014cuda3std3__45__cpo3endE:
	.zero		1
	.type		_ZN39_INTERNAL_8eb07b79_4_k_cu_c3e01417_29014cuda3std3__419piecewise_constructE,@object
	.size		_ZN39_INTERNAL_8eb07b79_4_k_cu_c3e01417_29014cuda3std3__419piecewise_constructE,(_ZN39_INTERNAL_8eb07b79_4_k_cu_c3e01417_29014cuda3std3__45__cpo4cendE - _ZN39_INTERNAL_8eb07b79_4_k_cu_c3e01417_29014cuda3std3__419piecewise_constructE)
_ZN39_INTERNAL_8eb07b79_4_k_cu_c3e01417_29014cuda3std3__419piecewise_constructE:
	.zero		1
	.type		_ZN39_INTERNAL_8eb07b79_4_k_cu_c3e01417_29014cuda3std3__45__cpo4cendE,@object
	.size		_ZN39_INTERNAL_8eb07b79_4_k_cu_c3e01417_29014cuda3std3__45__cpo4cendE,(_ZN39_INTERNAL_8eb07b79_4_k_cu_c3e01417_29014cuda3std6ranges3__45__cpo4swapE - _ZN39_INTERNAL_8eb07b79_4_k_cu_c3e01417_29014cuda3std3__45__cpo4cendE)
_ZN39_INTERNAL_8eb07b79_4_k_cu_c3e01417_29014cuda3std3__45__cpo4cendE:
	.zero		1
	.type		_ZN39_INTERNAL_8eb07b79_4_k_cu_c3e01417_29014cuda3std6ranges3__45__cpo4swapE,@object
	.size		_ZN39_INTERNAL_8eb07b79_4_k_cu_c3e01417_29014cuda3std6ranges3__45__cpo4swapE,(.L_8 - _ZN39_INTERNAL_8eb07b79_4_k_cu_c3e01417_29014cuda3std6ranges3__45__cpo4swapE)
_ZN39_INTERNAL_8eb07b79_4_k_cu_c3e01417_29014cuda3std6ranges3__45__cpo4swapE:
	.zero		1
.L_8:


//--------------------- .nv.constant0._ZN7cutlass13device_kernelINS_4gemm6kernel13GemmUniversalIN4cute5tupleIJiiiiEEENS1_10collective13CollectiveMmaINS1_34MainloopSm90TmaGmmaWarpSpecializedILi3ENS5_IJNS4_1CILi1EEENSA_ILi2EEESB_EEENS1_35KernelTmaWarpSpecializedCooperativeEEENS5_IJNSA_ILi256EEENSA_ILi128EEESH_EEENS_10bfloat16_tENS5_IJlSB_lEEESJ_SK_NS4_8TiledMMAINS4_8MMA_AtomIJNS4_4SM904GMMA28MMA_64x128x16_F32BF16BF16_SSILNSO_5MajorE0ELSQ_0ELNSO_7ScaleInE1ELSR_1EEEEEENS4_6LayoutINS5_IJSC_SB_SB_EEENS5_IJSB_NSA_ILi0EEESW_EEEEENS5_IJNS4_10UnderscoreESZ_SZ_EEEEENS4_23SM90_TMA_LOAD_MULTICASTENS4_14ComposedLayoutINS4_7SwizzleILi3ELi4ELi3EEENS4_18smem_ptr_flag_bitsILi16EEENSU_INS5_IJNSA_ILi8EEENSA_ILi64EEEEEENS5_IJS19_SB_EEEEEEEvNS4_8identityENS4_13SM90_TMA_LOADES1D_vS1E_EENS_8epilogue10collective6detail29Sm90TmaWarpSpecializedAdapterINS1I_15DefaultEpilogueISJ_SK_SK_NS1H_6thread17LinearCombinationISJ_Li1EffLNS1M_9ScaleType4KindE0ELNS_15FloatRoundStyleE2ESJ_EENS1_15EpilogueDefaultEEEEEvvEEEEvNT_6ParamsE --------------------------
	.section	.nv.constant0._ZN7cutlass13device_kernelINS_4gemm6kernel13GemmUniversalIN4cute5tupleIJiiiiEEENS1_10collective13CollectiveMmaINS1_34MainloopSm90TmaGmmaWarpSpecializedILi3ENS5_IJNS4_1CILi1EEENSA_ILi2EEESB_EEENS1_35KernelTmaWarpSpecializedCooperativeEEENS5_IJNSA_ILi256EEENSA_ILi128EEESH_EEENS_10bfloat16_tENS5_IJlSB_lEEESJ_SK_NS4_8TiledMMAINS4_8MMA_AtomIJNS4_4SM904GMMA28MMA_64x128x16_F32BF16BF16_SSILNSO_5MajorE0ELSQ_0ELNSO_7ScaleInE1ELSR_1EEEEEENS4_6LayoutINS5_IJSC_SB_SB_EEENS5_IJSB_NSA_ILi0EEESW_EEEEENS5_IJNS4_10UnderscoreESZ_SZ_EEEEENS4_23SM90_TMA_LOAD_MULTICASTENS4_14ComposedLayoutINS4_7SwizzleILi3ELi4ELi3EEENS4_18smem_ptr_flag_bitsILi16EEENSU_INS5_IJNSA_ILi8EEENSA_ILi64EEEEEENS5_IJS19_SB_EEEEEEEvNS4_8identityENS4_13SM90_TMA_LOADES1D_vS1E_EENS_8epilogue10collective6detail29Sm90TmaWarpSpecializedAdapterINS1I_15DefaultEpilogueISJ_SK_SK_NS1H_6thread17LinearCombinationISJ_Li1EffLNS1M_9ScaleType4KindE0ELNS_15FloatRoundStyleE2ESJ_EENS1_15EpilogueDefaultEEEEEvvEEEEvNT_6ParamsE,"a",@progbits
	.sectionflags	@""
	.align	4
.nv.constant0._ZN7cutlass13device_kernelINS_4gemm6kernel13GemmUniversalIN4cute5tupleIJiiiiEEENS1_10collective13CollectiveMmaINS1_34MainloopSm90TmaGmmaWarpSpecializedILi3ENS5_IJNS4_1CILi1EEENSA_ILi2EEESB_EEENS1_35KernelTmaWarpSpecializedCooperativeEEENS5_IJNSA_ILi256EEENSA_ILi128EEESH_EEENS_10bfloat16_tENS5_IJlSB_lEEESJ_SK_NS4_8TiledMMAINS4_8MMA_AtomIJNS4_4SM904GMMA28MMA_64x128x16_F32BF16BF16_SSILNSO_5MajorE0ELSQ_0ELNSO_7ScaleInE1ELSR_1EEEEEENS4_6LayoutINS5_IJSC_SB_SB_EEENS5_IJSB_NSA_ILi0EEESW_EEEEENS5_IJNS4_10UnderscoreESZ_SZ_EEEEENS4_23SM90_TMA_LOAD_MULTICASTENS4_14ComposedLayoutINS4_7SwizzleILi3ELi4ELi3EEENS4_18smem_ptr_flag_bitsILi16EEENSU_INS5_IJNSA_ILi8EEENSA_ILi64EEEEEENS5_IJS19_SB_EEEEEEEvNS4_8identityENS4_13SM90_TMA_LOADES1D_vS1E_EENS_8epilogue10collective6detail29Sm90TmaWarpSpecializedAdapterINS1I_15DefaultEpilogueISJ_SK_SK_NS1H_6thread17LinearCombinationISJ_Li1EffLNS1M_9ScaleType4KindE0ELNS_15FloatRoundStyleE2ESJ_EENS1_15EpilogueDefaultEEEEEvvEEEEvNT_6ParamsE:
	.zero		1664


//--------------------- SYMBOLS --------------------------

	.type		.nv.reservedSmem.offset0,@object
	.size		.nv.reservedSmem.offset0,0x4
	.type		__assertfail,@function
